def gluon_tcgen05(
    a_ptr,
    b_ptr,
    c_ptr,
    M,
    N,
    K,
    stride_am,
    stride_bk,
    stride_cm,
    BLOCK_M: gl.constexpr,
    BLOCK_N: gl.constexpr,
    BLOCK_K: gl.constexpr,
    DTYPE: gl.constexpr,
    A_LAYOUT: gl.constexpr,
    B_LAYOUT: gl.constexpr,
    C_LAYOUT: gl.constexpr,
    B_SHAPE: gl.constexpr,
    TMEM_LAYOUT: gl.constexpr,
    TMEM_REG: gl.constexpr,
    TRANS_B: gl.constexpr,
    NUM_BUFFERS: gl.constexpr,
):
    a_desc = tma.make_tensor_descriptor(
        a_ptr, [M, K], [stride_am, 1], [BLOCK_M, BLOCK_K], A_LAYOUT
    )
    b_desc = tma.make_tensor_descriptor(
        b_ptr,
        [N, K] if TRANS_B else [K, N],
        [stride_bk, 1],
        B_SHAPE,
        B_LAYOUT,
    )
    c_desc = tma.make_tensor_descriptor(
        c_ptr, [M, N], [stride_cm, 1], [BLOCK_M, BLOCK_N], C_LAYOUT
    )

    a_bufs = gl.allocate_shared_memory(
        DTYPE, [NUM_BUFFERS, BLOCK_M, BLOCK_K], A_LAYOUT
    )
    b_bufs = gl.allocate_shared_memory(DTYPE, [NUM_BUFFERS] + B_SHAPE, B_LAYOUT)

    pid_m = gl.program_id(0)
    pid_n = gl.program_id(1)
    off_m = pid_m * BLOCK_M
    off_n = pid_n * BLOCK_N

    tma_bars = gl.allocate_shared_memory(
        gl.int64, [NUM_BUFFERS, 1], mbarrier.MBarrierLayout()
    )
    mma_bars = gl.allocate_shared_memory(
        gl.int64, [NUM_BUFFERS, 1], mbarrier.MBarrierLayout()
    )
    for i in gl.static_range(NUM_BUFFERS):
        mbarrier.init(tma_bars.index(i), count=1)
        mbarrier.init(mma_bars.index(i), count=1)

    acc_tmem = allocate_tensor_memory(gl.float32, [BLOCK_M, BLOCK_N], TMEM_LAYOUT)
    idx = 0
    phase = 0
    use_acc = False
    for k in range(0, K, BLOCK_K):
        a = a_bufs.index(idx)
        b = b_bufs.index(idx)
        tma_bar = tma_bars.index(idx)
        mma_bar = mma_bars.index(idx)
        mbarrier.expect(
            tma_bar, a_desc.block_type.nbytes + b_desc.block_type.nbytes
        )
        tma.async_copy_global_to_shared(a_desc, [off_m, k], tma_bar, a)
        tma.async_copy_global_to_shared(
            b_desc, [off_n, k] if TRANS_B else [k, off_n], tma_bar, b
        )
        mbarrier.wait(tma_bar, phase=phase)

        if TRANS_B:
            b = b.permute((1, 0))
        tcgen05_mma(a, b, acc_tmem, use_acc=use_acc)
        tcgen05_commit(mma_bar)
        mbarrier.wait(mma_bar, phase=phase)
        use_acc = True

        idx += 1
        if idx == NUM_BUFFERS:
            idx = 0
            phase ^= 1

    for i in gl.static_range(NUM_BUFFERS):
        mbarrier.invalidate(tma_bars.index(i))
        mbarrier.invalidate(mma_bars.index(i))

    acc = acc_tmem.load(TMEM_REG)
    c_smem = gl.allocate_shared_memory(DTYPE, [BLOCK_M, BLOCK_N], C_LAYOUT)
    c_smem.store(acc.to(DTYPE))
    fence_async_shared()
    tma.async_copy_shared_to_global(c_desc, [off_m, off_n], c_smem)
    tma.store_wait(pendings=0)

# config = {"BLOCK_K": 32, "BLOCK_M": 64, "BLOCK_N": 64, "arch": "sm_100", "dtype": "fp16", "num_buffers": 2, "num_warps": 4, "trans_b": 0}
# arch = sm_100


// ===== COMPILED SASS (sm_100a) =====

	.target	sm_100a

	.elftype	@"ET_EXEC"


//--------------------- .note.nv.tkinfo           --------------------------
	.section	.note.nv.tkinfo,"",@"SHT_NOTE"
	.sectionflags	@"SHF_NOTE_NV_TKINFO"
	.tkinfo
        /*0018*/ 	.word	0x00000081
        /*0030*/ 	.string	""
        /*0030*/ 	.string	"ptxas-blackwell"
        /*0030*/ 	.string	"Cuda compilation tools, release 12.9, V12.9.86"
        /*0030*/ 	.string	"Build cuda_12.9.r12.9/compiler.36037853_0"
        /*0030*/ 	.string	"-v  -suppress-debug-info  -lineinfo  -arch sm_100a "



//--------------------- .note.nv.cuver            --------------------------
	.section	.note.nv.cuver,"",@"SHT_NOTE"
	.sectionflags	@"SHF_NOTE_NV_CUVER"
        /*0018*/ 	.short	0x0001
        /*001a*/ 	.short	0x0064
        /*001c*/ 	.short	0x0001
        /*001e*/ 	.short	0x0000
        /*0020*/ 	.short	0x0001
        /*0022*/ 	.short	0x0000


//--------------------- .nv.info                  --------------------------
	.section	.nv.info,"",@"SHT_CUDA_INFO"
	.align	4


	//----- nvinfo : EIATTR_REGCOUNT
	.align		4
        /*0000*/ 	.byte	0x04, 0x2f
        /*0002*/ 	.short	(.L_4 - .L_3)
	.align		4
.L_3:
        /*0004*/ 	.word	index@(gluon_tcgen05)
        /*0008*/ 	.word	0x00000027


	//----- nvinfo : EIATTR_FRAME_SIZE
	.align		4
.L_4:
        /*000c*/ 	.byte	0x04, 0x11
        /*000e*/ 	.short	(.L_6 - .L_5)
	.align		4
.L_5:
        /*0010*/ 	.word	index@($__internal_2_$__cuda_sm10x_tcgen05_guardrail_trap_unallocated_columns_being_dealloced)
        /*0014*/ 	.word	0x00000000


	//----- nvinfo : EIATTR_FRAME_SIZE
	.align		4
.L_6:
        /*0018*/ 	.byte	0x04, 0x11
        /*001a*/ 	.short	(.L_8 - .L_7)
	.align		4
.L_7:
        /*001c*/ 	.word	index@($__internal_1_$__cuda_sm10x_tcgen05_guardrail_trap_phase_invalid_during_alloc)
        /*0020*/ 	.word	0x00000000


	//----- nvinfo : EIATTR_FRAME_SIZE
	.align		4
.L_8:
        /*0024*/ 	.byte	0x04, 0x11
        /*0026*/ 	.short	(.L_10 - .L_9)
	.align		4
.L_9:
        /*0028*/ 	.word	index@($__internal_0_$__cuda_sm10x_tcgen05_guardrail_trap_col_being_dealloced_not_returned_by_alloc)
        /*002c*/ 	.word	0x00000000


	//----- nvinfo : EIATTR_FRAME_SIZE
	.align		4
.L_10:
        /*0030*/ 	.byte	0x04, 0x11
        /*0032*/ 	.short	(.L_12 - .L_11)
	.align		4
.L_11:
        /*0034*/ 	.word	index@(gluon_tcgen05)
        /*0038*/ 	.word	0x00000000


	//----- nvinfo : EIATTR_MIN_STACK_SIZE
	.align		4
.L_12:
        /*003c*/ 	.byte	0x04, 0x12
        /*003e*/ 	.short	(.L_14 - .L_13)
	.align		4
.L_13:
        /*0040*/ 	.word	index@(gluon_tcgen05)
        /*0044*/ 	.word	0x00000000
.L_14:


//--------------------- .nv.info.gluon_tcgen05    --------------------------
	.section	.nv.info.gluon_tcgen05,"",@"SHT_CUDA_INFO"
	.sectionflags	@""
	.align	4


	//----- nvinfo : EIATTR_CUDA_API_VERSION
	.align		4
        /*0000*/ 	.byte	0x04, 0x37
        /*0002*/ 	.short	(.L_16 - .L_15)
.L_15:
        /*0004*/ 	.word	0x00000081


	//----- nvinfo : EIATTR_KPARAM_INFO
	.align		4
.L_16:
        /*0008*/ 	.byte	0x04, 0x17
        /*000a*/ 	.short	(.L_18 - .L_17)
.L_17:
        /*000c*/ 	.word	0x00000000
        /*0010*/ 	.short	0x000a
        /*0012*/ 	.short	0x0048
        /*0014*/ 	.byte	0x00, 0xf4, 0x21, 0x00


	//----- nvinfo : EIATTR_KPARAM_INFO
	.align		4
.L_18:
        /*0018*/ 	.byte	0x04, 0x17
        /*001a*/ 	.short	(.L_20 - .L_19)
.L_19:
        /*001c*/ 	.word	0x00000000
        /*0020*/ 	.short	0x0009
        /*0022*/ 	.short	0x0040
        /*0024*/ 	.byte	0x00, 0xf4, 0x21, 0x00


	//----- nvinfo : EIATTR_KPARAM_INFO
	.align		4
.L_20:
        /*0028*/ 	.byte	0x04, 0x17
        /*002a*/ 	.short	(.L_22 - .L_21)
.L_21:
        /*002c*/ 	.word	0x00000000
        /*0030*/ 	.short	0x0008
        /*0032*/ 	.short	0x0038
        /*0034*/ 	.byte	0x00, 0xf0, 0x21, 0x00


	//----- nvinfo : EIATTR_KPARAM_INFO
	.align		4
.L_22:
        /*0038*/ 	.byte	0x04, 0x17
        /*003a*/ 	.short	(.L_24 - .L_23)
.L_23:
        /*003c*/ 	.word	0x00000000
        /*0040*/ 	.short	0x0007
        /*0042*/ 	.short	0x0030
        /*0044*/ 	.byte	0x00, 0xf0, 0x21, 0x00


	//----- nvinfo : EIATTR_KPARAM_INFO
	.align		4
.L_24:
        /*0048*/ 	.byte	0x04, 0x17
        /*004a*/ 	.short	(.L_26 - .L_25)
.L_25:
        /*004c*/ 	.word	0x00000000
        /*0050*/ 	.short	0x0006
        /*0052*/ 	.short	0x0028
        /*0054*/ 	.byte	0x00, 0xf0, 0x21, 0x00


	//----- nvinfo : EIATTR_KPARAM_INFO
	.align		4
.L_26:
        /*0058*/ 	.byte	0x04, 0x17
        /*005a*/ 	.short	(.L_28 - .L_27)
.L_27:
        /*005c*/ 	.word	0x00000000
        /*0060*/ 	.short	0x0005
        /*0062*/ 	.short	0x0020
        /*0064*/ 	.byte	0x00, 0xf0, 0x11, 0x00


	//----- nvinfo : EIATTR_KPARAM_INFO
	.align		4
.L_28:
        /*0068*/ 	.byte	0x04, 0x17
        /*006a*/ 	.short	(.L_30 - .L_29)
.L_29:
        /*006c*/ 	.word	0x00000000
        /*0070*/ 	.short	0x0004
        /*0072*/ 	.short	0x001c
        /*0074*/ 	.byte	0x00, 0xf0, 0x11, 0x00


	//----- nvinfo : EIATTR_KPARAM_INFO
	.align		4
.L_30:
        /*0078*/ 	.byte	0x04, 0x17
        /*007a*/ 	.short	(.L_32 - .L_31)
.L_31:
        /*007c*/ 	.word	0x00000000
        /*0080*/ 	.short	0x0003
        /*0082*/ 	.short	0x0018
        /*0084*/ 	.byte	0x00, 0xf0, 0x11, 0x00


	//----- nvinfo : EIATTR_KPARAM_INFO
	.align		4
.L_32:
        /*0088*/ 	.byte	0x04, 0x17
        /*008a*/ 	.short	(.L_34 - .L_33)
.L_33:
        /*008c*/ 	.word	0x00000000
        /*0090*/ 	.short	0x0002
        /*0092*/ 	.short	0x0010
        /*0094*/ 	.byte	0x00, 0xf4, 0x21, 0x00


	//----- nvinfo : EIATTR_KPARAM_INFO
	.align		4
.L_34:
        /*0098*/ 	.byte	0x04, 0x17
        /*009a*/ 	.short	(.L_36 - .L_35)
.L_35:
        /*009c*/ 	.word	0x00000000
        /*00a0*/ 	.short	0x0001
        /*00a2*/ 	.short	0x0008
        /*00a4*/ 	.byte	0x00, 0xf4, 0x21, 0x00


	//----- nvinfo : EIATTR_KPARAM_INFO
	.align		4
.L_36:
        /*00a8*/ 	.byte	0x04, 0x17
        /*00aa*/ 	.short	(.L_38 - .L_37)
.L_37:
        /*00ac*/ 	.word	0x00000000
        /*00b0*/ 	.short	0x0000
        /*00b2*/ 	.short	0x0000
        /*00b4*/ 	.byte	0x00, 0xf4, 0x21, 0x00


	//----- nvinfo : EIATTR_AT_ENTRY_FRAGMENTS
	.align		4
.L_38:
        /*00b8*/ 	.byte	0x04, 0x4f
        /*00ba*/ 	.short	(.L_40 - .L_39)


	//   ....[0]....
.L_39:
        /*00bc*/ 	.word	0x00000004


	//----- nvinfo : EIATTR_RESERVED_SMEM_USED
	.align		4
.L_40:
        /*00c0*/ 	.byte	0x01, 0x41
	.zero		2


	//----- nvinfo : EIATTR_SPARSE_MMA_MASK
	.align		4
        /*00c4*/ 	.byte	0x03, 0x50
        /*00c6*/ 	.short	0x0000


	//----- nvinfo : EIATTR_TCGEN05_1CTA_USED
	.align		4
        /*00c8*/ 	.byte	0x01, 0x51
	.zero		2


	//----- nvinfo : EIATTR_MAXREG_COUNT
	.align		4
        /*00cc*/ 	.byte	0x03, 0x1b
        /*00ce*/ 	.short	0x00ff


	//----- nvinfo : EIATTR_NUM_BARRIERS
	.align		4
        /*00d0*/ 	.byte	0x02, 0x4c
        /*00d2*/ 	.byte	0x01
	.zero		1


	//----- nvinfo : EIATTR_INT_WARP_WIDE_INSTR_OFFSETS
	.align		4
        /*00d4*/ 	.byte	0x04, 0x31
        /*00d6*/ 	.short	(.L_42 - .L_41)


	//   ....[0]....
.L_41:
        /*00d8*/ 	.word	0x00001740


	//   ....[1]....
        /*00dc*/ 	.word	0x00001760


	//   ....[2]....
        /*00e0*/ 	.word	0x000017f0


	//   ....[3]....
        /*00e4*/ 	.word	0x000019b0


	//   ....[4]....
        /*00e8*/ 	.word	0x000019c0


	//   ....[5]....
        /*00ec*/ 	.word	0x000019d0


	//   ....[6]....
        /*00f0*/ 	.word	0x000019e0


	//   ....[7]....
        /*00f4*/ 	.word	0x00001c80


	//   ....[8]....
        /*00f8*/ 	.word	0x00001c90


	//   ....[9]....
        /*00fc*/ 	.word	0x00001e00


	//   ....[10]....
        /*0100*/ 	.word	0x00001e50


	//   ....[11]....
        /*0104*/ 	.word	0x00001e60


	//   ....[12]....
        /*0108*/ 	.word	0x00001e90


	//   ....[13]....
        /*010c*/ 	.word	0x000020a0


	//   ....[14]....
        /*0110*/ 	.word	0x000020b0


	//   ....[15]....
        /*0114*/ 	.word	0x00002390


	//   ....[16]....
        /*0118*/ 	.word	0x000023a0


	//   ....[17]....
        /*011c*/ 	.word	0x00002710


	//   ....[18]....
        /*0120*/ 	.word	0x00002760


	//----- nvinfo : EIATTR_COOP_GROUP_MASK_REGIDS
	.align		4
.L_42:
        /*0124*/ 	.byte	0x04, 0x29
        /*0126*/ 	.short	(.L_44 - .L_43)


	//   ....[0]....
.L_43:
        /*0128*/ 	.word	0xffffffff


	//   ....[1]....
        /*012c*/ 	.word	0xffffffff


	//   ....[2]....
        /*0130*/ 	.word	0xffffffff


	//   ....[3]....
        /*0134*/ 	.word	0xffffffff


	//   ....[4]....
        /*0138*/ 	.word	0xffffffff


	//   ....[5]....
        /*013c*/ 	.word	0xffffffff


	//   ....[6]....
        /*0140*/ 	.word	0xffffffff


	//   ....[7]....
        /*0144*/ 	.word	0xffffffff


	//   ....[8]....
        /*0148*/ 	.word	0xffffffff


	//   ....[9]....
        /*014c*/ 	.word	0xffffffff


	//----- nvinfo : EIATTR_COOP_GROUP_INSTR_OFFSETS
	.align		4
.L_44:
        /*0150*/ 	.byte	0x04, 0x28
        /*0152*/ 	.short	(.L_46 - .L_45)


	//   ....[0]....
.L_45:
        /*0154*/ 	.word	0x00000050


	//   ....[1]....
        /*0158*/ 	.word	0x00000310


	//   ....[2]....
        /*015c*/ 	.word	0x00000500


	//   ....[3]....
        /*0160*/ 	.word	0x000009c0


	//   ....[4]....
        /*0164*/ 	.word	0x00000b00


	//   ....[5]....
        /*0168*/ 	.word	0x00000fb0


	//   ....[6]....
        /*016c*/ 	.word	0x000010f0


	//   ....[7]....
        /*0170*/ 	.word	0x000015e0


	//   ....[8]....
        /*0174*/ 	.word	0x000025a0


	//   ....[9]....
        /*0178*/ 	.word	0x00002810


	//----- nvinfo : EIATTR_VRC_CTA_INIT_COUNT
	.align		4
.L_46:
        /*017c*/ 	.byte	0x02, 0x4a
        /*017e*/ 	.byte	0x80
	.zero		1


	//----- nvinfo : EIATTR_MBARRIER_INSTR_OFFSETS
	.align		4
        /*0180*/ 	.byte	0x04, 0x39
        /*0182*/ 	.short	(.L_48 - .L_47)


	//   ....[0]....
.L_47:
        /*0184*/ 	.word	0x00001810
        /*0188*/ 	.word	0x000000ff
        /*018c*/ 	.word	0x00004000
        /*0190*/ 	.short	0x0100
        /*0192*/ 	.byte	0x08
	.zero		1


	//   ....[1]....
        /*0194*/ 	.word	0x00001820
        /*0198*/ 	.word	0x000000ff
        /*019c*/ 	.word	0x00004010
        /*01a0*/ 	.short	0x0100
        /*01a2*/ 	.byte	0x08
	.zero		1


	//   ....[2]....
        /*01a4*/ 	.word	0x000018d0
        /*01a8*/ 	.word	0x000000ff
        /*01ac*/ 	.word	0x00004008
        /*01b0*/ 	.short	0x0100
        /*01b2*/ 	.byte	0x08
	.zero		1


	//   ....[3]....
        /*01b4*/ 	.word	0x000018e0
        /*01b8*/ 	.word	0x000000ff
        /*01bc*/ 	.word	0x00004018
        /*01c0*/ 	.short	0x0100
        /*01c2*/ 	.byte	0x08
	.zero		1


	//   ....[4]....
        /*01c4*/ 	.word	0x00001ac0
        /*01c8*/ 	.word	0x000000ff
        /*01cc*/ 	.word	0x00004000
        /*01d0*/ 	.short	0x010a
        /*01d2*/ 	.byte	0x08
	.zero		1


	//   ....[5]....
        /*01d4*/ 	.word	0x00001ce0
        /*01d8*/ 	.word	0x000000ff
        /*01dc*/ 	.word	0x00004010
        /*01e0*/ 	.short	0x010a
        /*01e2*/ 	.byte	0x08
	.zero		1


	//   ....[6]....
        /*01e4*/ 	.word	0x00001f00
        /*01e8*/ 	.word	0x000000ff
        /*01ec*/ 	.word	0x00004000
        /*01f0*/ 	.short	0x010a
        /*01f2*/ 	.byte	0x1c
	.zero		1


	//   ....[7]....
        /*01f4*/ 	.word	0x000020f0
        /*01f8*/ 	.word	0x000000ff
        /*01fc*/ 	.word	0x00004010
        /*0200*/ 	.short	0x010a
        /*0202*/ 	.byte	0x1c
	.zero		1


	//   ....[8]....
        /*0204*/ 	.word	0x000021d0
        /*0208*/ 	.word	0x000000ff
        /*020c*/ 	.word	0x00004000
        /*0210*/ 	.short	0x0108
        /*0212*/ 	.byte	0x08
	.zero		1


	//   ....[9]....
        /*0214*/ 	.word	0x000021e0
        /*0218*/ 	.word	0x000000ff
        /*021c*/ 	.word	0x00004010
        /*0220*/ 	.short	0x0108
        /*0222*/ 	.byte	0x08
	.zero		1


	//   ....[10]....
        /*0224*/ 	.word	0x00002230
        /*0228*/ 	.word	0x000000ff
        /*022c*/ 	.word	0x00004008
        /*0230*/ 	.short	0x0108
        /*0232*/ 	.byte	0x08
	.zero		1


	//   ....[11]....
        /*0234*/ 	.word	0x00002240
        /*0238*/ 	.word	0x000000ff
        /*023c*/ 	.word	0x00004018
        /*0240*/ 	.short	0x0108
        /*0242*/ 	.byte	0x08
	.zero		1


	//   ....[12]....
        /*0244*/ 	.word	0x00002830
        /*0248*/ 	.word	0x000000ff
        /*024c*/ 	.word	0x00004000
        /*0250*/ 	.short	0x010a
        /*0252*/ 	.byte	0x08
	.zero		1


	//   ....[13]....
        /*0254*/ 	.word	0x00002860
        /*0258*/ 	.word	0x000000ff
        /*025c*/ 	.word	0x00004010
        /*0260*/ 	.short	0x010a
        /*0262*/ 	.byte	0x08
	.zero		1


	//   ....[14]....
        /*0264*/ 	.word	0x00002890
        /*0268*/ 	.word	0x000000ff
        /*026c*/ 	.word	0x00004000
        /*0270*/ 	.short	0x010a
        /*0272*/ 	.byte	0x1c
	.zero		1


	//   ....[15]....
        /*0274*/ 	.word	0x000028c0
        /*0278*/ 	.word	0x000000ff
        /*027c*/ 	.word	0x00004010
        /*0280*/ 	.short	0x010a
        /*0282*/ 	.byte	0x1c
	.zero		1


	//----- nvinfo : EIATTR_NUM_MBARRIERS
	.align		4
.L_48:
        /*0284*/ 	.byte	0x03, 0x38
        /*0286*/ 	.short	0x0004


	//----- nvinfo : EIATTR_EXIT_INSTR_OFFSETS
	.align		4
        /*0288*/ 	.byte	0x04, 0x1c
        /*028a*/ 	.short	(.L_50 - .L_49)


	//   ....[0]....
.L_49:
        /*028c*/ 	.word	0x00002820


	//----- nvinfo : EIATTR_REQNTID
	.align		4
.L_50:
        /*0290*/ 	.byte	0x04, 0x10
        /*0292*/ 	.short	(.L_52 - .L_51)
.L_51:
        /*0294*/ 	.word	0x00000080
        /*0298*/ 	.word	0x00000001
        /*029c*/ 	.word	0x00000001


	//----- nvinfo : EIATTR_CRS_STACK_SIZE
	.align		4
.L_52:
        /*02a0*/ 	.byte	0x04, 0x1e
        /*02a2*/ 	.short	(.L_54 - .L_53)
.L_53:
        /*02a4*/ 	.word	0x00000000


	//----- nvinfo : EIATTR_CBANK_PARAM_SIZE
	.align		4
.L_54:
        /*02a8*/ 	.byte	0x03, 0x19
        /*02aa*/ 	.short	0x0050


	//----- nvinfo : EIATTR_PARAM_CBANK
	.align		4
        /*02ac*/ 	.byte	0x04, 0x0a
        /*02ae*/ 	.short	(.L_56 - .L_55)
	.align		4
.L_55:
        /*02b0*/ 	.word	index@(.nv.constant0.gluon_tcgen05)
        /*02b4*/ 	.short	0x0380
        /*02b6*/ 	.short	0x0050


	//----- nvinfo : EIATTR_SW_WAR
	.align		4
.L_56:
        /*02b8*/ 	.byte	0x04, 0x36
        /*02ba*/ 	.short	(.L_58 - .L_57)
.L_57:
        /*02bc*/ 	.word	0x00000008
.L_58:


//--------------------- .nv.compat                --------------------------
	.section	.nv.compat,"",@"SHT_CUDA_COMPAT_INFO"
	.align	4
        /*0000*/ 	.byte	0x02, 0x02, 0x02, 0x00, 0x02, 0x05, 0x05, 0x00, 0x02, 0x03, 0x03, 0x00, 0x02, 0x06, 0x01, 0x00


//--------------------- .nv.callgraph             --------------------------
	.section	.nv.callgraph,"",@"SHT_CUDA_CALLGRAPH"
	.align	4
	.sectionentsize	8
	.align		4
        /*0000*/ 	.word	0x00000000
	.align		4
        /*0004*/ 	.word	0xffffffff
	.align		4
        /*0008*/ 	.word	0x00000000
	.align		4
        /*000c*/ 	.word	0xfffffffe
	.align		4
        /*0010*/ 	.word	0x00000000
	.align		4
        /*0014*/ 	.word	0xfffffffd
	.align		4
        /*0018*/ 	.word	0x00000000
	.align		4
        /*001c*/ 	.word	0xfffffffc


//--------------------- .text.gluon_tcgen05       --------------------------
	.section	.text.gluon_tcgen05,"ax",@progbits
	.align	128
        .global         gluon_tcgen05
        .type           gluon_tcgen05,@function
        .size           gluon_tcgen05,(.L_x_77 - gluon_tcgen05)
        .other          gluon_tcgen05,@"STO_CUDA_ENTRY STV_DEFAULT"
gluon_tcgen05:
.text.gluon_tcgen05:
[----:B------:R-:W1:Y:S01]  /*0000*/  LDC R1, c[0x0][0x37c] ;  /* 0x0000df00ff017b82 */ /* 0x000e620000000800 */
[----:B------:R-:W2:Y:S02]  /*0010*/  S2R R0, SR_TID.X ;  /* 0x0000000000007919 */ /* 0x000ea40000002100 */
[----:B--2---:R-:W-:-:S13]  /*0020*/  ISETP.GE.U32.AND P2, PT, R0, 0x20, PT ;  /* 0x000000200000780c */ /* 0x004fda0003f46070 */
[----:B------:R-:W-:Y:S05]  /*0030*/  @P2 BRA `(.L_x_0) ;  /* 0x0000000000b82947 */ /* 0x000fea0003800000 */
[----:B------:R-:W2:Y:S01]  /*0040*/  S2UR UR6, SR_CgaCtaId ;  /* 0x00000000000679c3 */ /* 0x000ea20000008800 */
[----:B------:R-:W-:Y:S01]  /*0050*/  NOP ;  /* 0x0000000000007918 */ /* 0x000fe20000000000 */
[----:B------:R-:W-:Y:S02]  /*0060*/  UMOV UR4, 0x40 ;  /* 0x0000004000047882 */ /* 0x000fe40000000000 */
[----:B--2---:R-:W-:-:S09]  /*0070*/  ULEA UR4, UR6, UR4, 0x18 ;  /* 0x0000000406047291 */ /* 0x004fd2000f8ec0ff */
[----:B------:R-:W2:Y:S01]  /*0080*/  LDS.U8 R2, [UR4] ;  /* 0x00000004ff027984 */ /* 0x000ea20008000000 */
[----:B------:R-:W-:Y:S02]  /*0090*/  UMOV UR4, 0x400 ;  /* 0x0000040000047882 */ /* 0x000fe40000000000 */
[----:B------:R-:W-:Y:S01]  /*00a0*/  ULEA UR4, UR6, UR4, 0x18 ;  /* 0x0000000406047291 */ /* 0x000fe2000f8ec0ff */
[----:B--2---:R-:W-:-:S13]  /*00b0*/  ISETP.NE.AND P0, PT, R2, RZ, PT ;  /* 0x000000ff0200720c */ /* 0x004fda0003f05270 */
[----:B------:R-:W-:Y:S05]  /*00c0*/  @P0 BRA `(.L_x_1) ;  /* 0x00000000007c0947 */ /* 0x000fea0003800000 */
[----:B------:R-:W-:-:S13]  /*00d0*/  ELECT P0, URZ, PT ;  /* 0x0000000000ff782f */ /* 0x000fda0003800000 */
[----:B------:R-:W-:Y:S05]  /*00e0*/  @!P0 BRA `(.L_x_2) ;  /* 0x0000000000848947 */ /* 0x000fea0003800000 */
[----:B------:R-:W-:Y:S01]  /*00f0*/  UMOV UR5, 0x2 ;  /* 0x0000000200057882 */ /* 0x000fe20000000000 */
[----:B------:R-:W-:Y:S02]  /*0100*/  IMAD.MOV.U32 R5, RZ, RZ, 0x1 ;  /* 0x00000001ff057424 */ /* 0x000fe400078e00ff */
[----:B------:R-:W-:Y:S02]  /*0110*/  IMAD.MOV.U32 R3, RZ, RZ, 0x3 ;  /* 0x00000003ff037424 */ /* 0x000fe400078e00ff */
[----:B------:R-:W-:Y:S04]  /*0120*/  DEPBAR.LE SB2, 0x36 ;  /* 0x0000ad800000791a */ /* 0x000fe80000000000 */
[----:B------:R-:W2:Y:S02]  /*0130*/  UTCATOMSWS.FIND_AND_SET.ALIGN UP0, UR5, UR5 ;  /* 0x00000005000575e3 */ /* 0x000ea40008000800 */
[----:B--2---:R-:W-:-:S04]  /*0140*/  PLOP3.LUT P0, PT, PT, PT, UP0, 0x80, 0x8 ;  /* 0x000000000008781c */ /* 0x004fc80003f0f008 */
[----:B------:R-:W-:-:S04]  /*0150*/  SEL R2, RZ, 0xffffffff, !P0 ;  /* 0xffffffffff027807 */ /* 0x000fc80004000000 */
[----:B------:R-:W-:Y:S01]  /*0160*/  ISETP.NE.AND P0, PT, R2, RZ, PT ;  /* 0x000000ff0200720c */ /* 0x000fe20003f05270 */
[----:B------:R-:W-:-:S12]  /*0170*/  IMAD.U32 R2, RZ, RZ, UR5 ;  /* 0x00000005ff027e24 */ /* 0x000fd8000f8e00ff */
[----:B------:R-:W-:Y:S05]  /*0180*/  @P0 BRA `(.L_x_3) ;  /* 0x0000000000240947 */ /* 0x000fea0003800000 */
.L_x_4:
[----:B------:R-:W-:Y:S05]  /*0190*/  NANOSLEEP 0x64 ;  /* 0x000000640000795d */ /* 0x000fea0003800000 */
[----:B------:R-:W-:-:S05]  /*01a0*/  UMOV UR5, 0x2 ;  /* 0x0000000200057882 */ /* 0x000fca0000000000 */
[----:B------:R-:W-:Y:S04]  /*01b0*/  DEPBAR.LE SB2, 0x36 ;  /* 0x0000ad800000791a */ /* 0x000fe80000000000 */
[----:B------:R-:W2:Y:S02]  /*01c0*/  UTCATOMSWS.FIND_AND_SET.ALIGN UP0, UR5, UR5 ;  /* 0x00000005000575e3 */ /* 0x000ea40008000800 */
[----:B--2---:R-:W-:-:S04]  /*01d0*/  PLOP3.LUT P0, PT, PT, PT, UP0, 0x80, 0x8 ;  /* 0x000000000008781c */ /* 0x004fc80003f0f008 */
[----:B------:R-:W-:-:S04]  /*01e0*/  SEL R2, RZ, 0xffffffff, !P0 ;  /* 0xffffffffff027807 */ /* 0x000fc80004000000 */
[----:B------:R-:W-:Y:S01]  /*01f0*/  ISETP.NE.AND P0, PT, R2, RZ, PT ;  /* 0x000000ff0200720c */ /* 0x000fe20003f05270 */
[----:B------:R-:W-:-:S12]  /*0200*/  IMAD.U32 R2, RZ, RZ, UR5 ;  /* 0x00000005ff027e24 */ /* 0x000fd8000f8e00ff */
[----:B------:R-:W-:Y:S05]  /*0210*/  @!P0 BRA `(.L_x_4) ;  /* 0xfffffffc00dc8947 */ /* 0x000fea000383ffff */
.L_x_3:
[C---:B------:R-:W-:Y:S01]  /*0220*/  VIADD R4, R2.reuse, 0x10 ;  /* 0x0000001002047836 */ /* 0x040fe20000000000 */
[----:B------:R-:W-:Y:S01]  /*0230*/  UMOV UR5, 0x50 ;  /* 0x0000005000057882 */ /* 0x000fe20000000000 */
[----:B------:R-:W-:Y:S01]  /*0240*/  SHF.L.U32 R3, R3, R2, RZ ;  /* 0x0000000203037219 */ /* 0x000fe200000006ff */
[----:B------:R-:W-:Y:S01]  /*0250*/  ULEA UR5, UR6, UR5, 0x18 ;  /* 0x0000000506057291 */ /* 0x000fe2000f8ec0ff */
[----:B------:R-:W-:Y:S01]  /*0260*/  IMAD.SHL.U32 R2, R2, 0x20, RZ ;  /* 0x0000002002027824 */ /* 0x000fe200078e00ff */
[----:B------:R-:W-:-:S04]  /*0270*/  SHF.L.U32 R4, R5, R4, RZ ;  /* 0x0000000405047219 */ /* 0x000fc800000006ff */
[----:B------:R-:W-:-:S05]  /*0280*/  LOP3.LUT R3, R4, R3, RZ, 0xfc, !PT ;  /* 0x0000000304037212 */ /* 0x000fca00078efcff */
[----:B------:R2:W-:Y:S04]  /*0290*/  ATOMS.OR RZ, [UR5], R3 ;  /* 0x00000003ffff798c */ /* 0x0005e8000b000005 */
[----:B------:R2:W-:Y:S01]  /*02a0*/  STS [UR4], R2 ;  /* 0x00000002ff007988 */ /* 0x0005e20008000804 */
[----:B------:R-:W-:Y:S05]  /*02b0*/  BRA `(.L_x_2) ;  /* 0x0000000000107947 */ /* 0x000fea0003800000 */
.L_x_1:
[----:B------:R-:W-:Y:S01]  /*02c0*/  IMAD.MOV.U32 R3, RZ, RZ, -0x1 ;  /* 0xffffffffff037424 */ /* 0x000fe200078e00ff */
[----:B------:R-:W-:-:S04]  /*02d0*/  MOV R2, 0x300 ;  /* 0x0000030000027802 */ /* 0x000fc80000000f00 */
[----:B------:R2:W-:Y:S03]  /*02e0*/  STS [UR4], R3 ;  /* 0x00000003ff007988 */ /* 0x0005e60008000804 */
[----:B-12---:R-:W-:Y:S05]  /*02f0*/  CALL.REL.NOINC `($__internal_1_$__cuda_sm10x_tcgen05_guardrail_trap_phase_invalid_during_alloc) ;  /* 0x0000002400887944 */ /* 0x006fea0003c00000 */
.L_x_2:
[----:B------:R-:W-:Y:S05]  /*0300*/  WARPSYNC.ALL ;  /* 0x0000000000007948 */ /* 0x000fea0003800000 */
[----:B------:R-:W-:Y:S01]  /*0310*/  NOP ;  /* 0x0000000000007918 */ /* 0x000fe20000000000 */
.L_x_0:
[----:B------:R-:W3:Y:S08]  /*0320*/  S2UR UR4, SR_CgaCtaId ;  /* 0x00000000000479c3 */ /* 0x000ef00000008800 */
[----:B------:R-:W-:Y:S01]  /*0330*/  BAR.SYNC.DEFER_BLOCKING 0x0 ;  /* 0x0000000000007b1d */ /* 0x000fe20000010000 */
[----:B------:R-:W-:-:S05]  /*0340*/  LOP3.LUT R36, R0, 0x7f, RZ, 0xc0, !PT ;  /* 0x0000007f00247812 */ /* 0x000fca00078ec0ff */
[----:B------:R-:W-:Y:S02]  /*0350*/  UMOV UR8, 0x400 ;  /* 0x0000040000087882 */ /* 0x000fe40000000000 */
[----:B--2---:R-:W2:Y:S08]  /*0360*/  LDC R3, c[0x0][0x398] ;  /* 0x0000e600ff037b82 */ /* 0x004eb00000000800 */
[----:B------:R-:W4:Y:S01]  /*0370*/  LDC R6, c[0x0][0x3a0] ;  /* 0x0000e800ff067b82 */ /* 0x000f220000000800 */
[----:B---3--:R-:W-:-:S07]  /*0380*/  ULEA UR8, UR4, UR8, 0x18 ;  /* 0x0000000804087291 */ /* 0x008fce000f8ec0ff */
[----:B------:R-:W3:Y:S02]  /*0390*/  S2UR UR9, SR_CTAID.Y ;  /* 0x00000000000979c3 */ /* 0x000ee40000002600 */
[----:B------:R-:W5:Y:S06]  /*03a0*/  LDS R4, [UR8] ;  /* 0x00000008ff047984 */ /* 0x000f6c0008000800 */
[----:B------:R-:W-:Y:S06]  /*03b0*/  BAR.SYNC.DEFER_BLOCKING 0x0 ;  /* 0x0000000000007b1d */ /* 0x000fec0000010000 */
[----:B------:R-:W-:Y:S05]  /*03c0*/  @P2 BRA `(.L_x_5) ;  /* 0x0000000000182947 */ /* 0x000fea0003800000 */
[----:B------:R-:W-:Y:S01]  /*03d0*/  ELECT P0, URZ, PT ;  /* 0x0000000000ff782f */ /* 0x000fe20003800000 */
[----:B------:R-:W-:Y:S01]  /*03e0*/  IMAD.MOV.U32 R2, RZ, RZ, 0x1 ;  /* 0x00000001ff027424 */ /* 0x000fe200078e00ff */
[----:B------:R-:W-:Y:S01]  /*03f0*/  UMOV UR5, 0x40 ;  /* 0x0000004000057882 */ /* 0x000fe20000000000 */
[----:B------:R-:W-:Y:S01]  /*0400*/  UVIRTCOUNT.DEALLOC.SMPOOL 0x80 ;  /* 0x000000800000784c */ /* 0x000fe20000000000 */
[----:B------:R-:W-:-:S09]  /*0410*/  ULEA UR5, UR4, UR5, 0x18 ;  /* 0x0000000504057291 */ /* 0x000fd2000f8ec0ff */
[----:B------:R5:W-:Y:S03]  /*0420*/  @P0 STS.U8 [UR5], R2 ;  /* 0x00000002ff000988 */ /* 0x000be60008000005 */
.L_x_5:
[----:B------:R-:W5:Y:S01]  /*0430*/  S2UR UR4, SR_CTAID.Z ;  /* 0x00000000000479c3 */ /* 0x000f620000002700 */
[----:B------:R-:W4:Y:S01]  /*0440*/  LDCU UR5, c[0x0][0x370] ;  /* 0x00006e00ff0577ac */ /* 0x000f220008000800 */
[C---:B------:R-:W-:Y:S01]  /*0450*/  ISETP.GE.U32.AND P0, PT, R36.reuse, 0x20, PT ;  /* 0x000000202400780c */ /* 0x040fe20003f06070 */
[----:B--2--5:R-:W-:Y:S01]  /*0460*/  VIADD R2, R3, 0xffffffff ;  /* 0xffffffff03027836 */ /* 0x024fe20000000000 */
[C---:B------:R-:W-:Y:S01]  /*0470*/  ISETP.NE.U32.AND P3, PT, R36.reuse, RZ, PT ;  /* 0x000000ff2400720c */ /* 0x040fe20003f65070 */
[----:B------:R-:W2:Y:S01]  /*0480*/  LDCU UR6, c[0x0][0x374] ;  /* 0x00006e80ff0677ac */ /* 0x000ea20008000800 */
[----:B------:R-:W-:Y:S01]  /*0490*/  LEA R10, R36, UR8, 0x2 ;  /* 0x00000008240a7c11 */ /* 0x000fe2000f8e10ff */
[----:B----4-:R-:W-:Y:S01]  /*04a0*/  VIADD R11, R6, 0xffffffff ;  /* 0xffffffff060b7836 */ /* 0x010fe20000000000 */
[----:B------:R-:W4:Y:S01]  /*04b0*/  S2UR UR7, SR_CTAID.X ;  /* 0x00000000000779c3 */ /* 0x000f220000002500 */
[----:B------:R-:W5:Y:S01]  /*04c0*/  LDCU.64 UR20, c[0x0][0x3c0] ;  /* 0x00007800ff1477ac */ /* 0x000f620008000a00 */
[----:B------:R-:W-:Y:S01]  /*04d0*/  R2UR UR23, R4 ;  /* 0x00000000041772ca */ /* 0x000fe200000e0000 */
[----:B------:R-:W-:Y:S04]  /*04e0*/  BSSY.RECONVERGENT B0, `(.L_x_6) ;  /* 0x0000011000007945 */ /* 0x000fe80003800200 */
[----:B------:R3:W-:Y:S01]  /*04f0*/  @!P0 STS [R10], RZ ;  /* 0x000000ff0a008388 */ /* 0x0007e20000000800 */
[----:B------:R-:W-:-:S03]  /*0500*/  NOP ;  /* 0x0000000000007918 */ /* 0x000fc60000000000 */
[----:B------:R3:W-:Y:S02]  /*0510*/  @!P3 STS [UR8+0x24], R2 ;  /* 0x00002402ff00b988 */ /* 0x0007e40008000808 */
[----:B--23--:R-:W-:Y:S02]  /*0520*/  UIMAD UR4, UR4, UR6, UR9 ;  /* 0x00000006040472a4 */ /* 0x00cfe4000f8e0209 */
[----:B------:R2:W-:Y:S02]  /*0530*/  @!P3 STS [UR8+0x20], R11 ;  /* 0x0000200bff00b988 */ /* 0x0005e40008000808 */
[----:B----4-:R-:W-:-:S04]  /*0540*/  UIMAD UR4, UR4, UR5, UR7 ;  /* 0x00000005040472a4 */ /* 0x010fc8000f8e0207 */
[----:B------:R-:W-:-:S04]  /*0550*/  UIMAD UR4, UR4, 0x180, URZ ;  /* 0x00000180040478a4 */ /* 0x000fc8000f8e02ff */
[----:B-----5:R-:W-:-:S04]  /*0560*/  UIADD3 UR24, UP0, UPT, UR4, UR20, URZ ;  /* 0x0000001404187290 */ /* 0x020fc8000ff1e0ff */
[----:B------:R-:W-:Y:S01]  /*0570*/  ULEA.HI.X.SX32 UR25, UR4, UR21, 0x1, UP0 ;  /* 0x0000001504197291 */ /* 0x000fe200080f0eff */
[----:B--2---:R-:W-:Y:S11]  /*0580*/  @P3 BRA `(.L_x_7) ;  /* 0x0000000000183947 */ /* 0x004ff60003800000 */
[----:B------:R-:W2:Y:S01]  /*0590*/  LDS R3, [UR8+0x8] ;  /* 0x00000808ff037984 */ /* 0x000ea20008000800 */
[----:B------:R-:W3:Y:S01]  /*05a0*/  LDC.64 R8, c[0x0][0x380] ;  /* 0x0000e000ff087b82 */ /* 0x000ee20000000a00 */
[----:B------:R-:W-:Y:S02]  /*05b0*/  IMAD.MOV.U32 R4, RZ, RZ, 0x70 ;  /* 0x00000070ff047424 */ /* 0x000fe400078e00ff */
[----:B---3--:R3:W-:Y:S03]  /*05c0*/  STS.64 [UR8], R8 ;  /* 0x00000008ff007988 */ /* 0x0087e60008000a08 */
[----:B--2---:R-:W-:-:S05]  /*05d0*/  LOP3.LUT R3, R3, 0x10, R4, 0xd8, !PT ;  /* 0x0000001003037812 */ /* 0x004fca00078ed804 */
[----:B------:R3:W-:Y:S02]  /*05e0*/  STS [UR8+0x8], R3 ;  /* 0x00000803ff007988 */ /* 0x0007e40008000808 */
.L_x_7:
[----:B------:R-:W-:Y:S05]  /*05f0*/  BSYNC.RECONVERGENT B0 ;  /* 0x0000000000007941 */ /* 0x000fea0003800200 */
.L_x_6:
[----:B------:R-:W-:Y:S04]  /*0600*/  BSSY.RECONVERGENT B0, `(.L_x_8) ;  /* 0x000000a000007945 */ /* 0x000fe80003800200 */
[----:B------:R-:W-:Y:S05]  /*0610*/  @P3 BRA `(.L_x_9) ;  /* 0x0000000000203947 */ /* 0x000fea0003800000 */
[----:B---3--:R-:W2:Y:S01]  /*0620*/  LDS R3, [UR8+0x34] ;  /* 0x00003408ff037984 */ /* 0x008ea20008000800 */
[----:B------:R-:W-:Y:S02]  /*0630*/  IMAD.MOV.U32 R4, RZ, RZ, 0x1f000000 ;  /* 0x1f000000ff047424 */ /* 0x000fe400078e00ff */
[----:B------:R-:W-:Y:S01]  /*0640*/  @!P3 IMAD.MOV.U32 R5, RZ, RZ, 0x3f ;  /* 0x0000003fff05b424 */ /* 0x000fe200078e00ff */
[----:B------:R-:W3:Y:S02]  /*0650*/  @!P3 LDS R8, [UR8+0x38] ;  /* 0x00003808ff08b984 */ /* 0x000ee40008000800 */
[----:B--2---:R-:W-:Y:S02]  /*0660*/  LOP3.LUT R3, R3, 0xff000000, R4, 0xb8, !PT ;  /* 0xff00000003037812 */ /* 0x004fe400078eb804 */
[----:B---3--:R-:W-:-:S03]  /*0670*/  @!P3 LOP3.LUT R4, R8, 0xff, R5, 0xb8, !PT ;  /* 0x000000ff0804b812 */ /* 0x008fc600078eb805 */
[----:B------:R2:W-:Y:S04]  /*0680*/  STS [UR8+0x34], R3 ;  /* 0x00003403ff007988 */ /* 0x0005e80008000808 */
[----:B------:R2:W-:Y:S02]  /*0690*/  @!P3 STS [UR8+0x38], R4 ;  /* 0x00003804ff00b988 */ /* 0x0005e40008000808 */
.L_x_9:
[----:B------:R-:W-:Y:S05]  /*06a0*/  BSYNC.RECONVERGENT B0 ;  /* 0x0000000000007941 */ /* 0x000fea0003800200 */
.L_x_8:
[----:B------:R-:W-:Y:S04]  /*06b0*/  BSSY.RECONVERGENT B0, `(.L_x_10) ;  /* 0x000000e000007945 */ /* 0x000fe80003800200 */
[----:B------:R-:W-:Y:S05]  /*06c0*/  @P3 BRA `(.L_x_11) ;  /* 0x0000000000303947 */ /* 0x000fea0003800000 */
[----:B--2---:R-:W2:Y:S01]  /*06d0*/  LDS R4, [UR8+0x34] ;  /* 0x00003408ff047984 */ /* 0x004ea20008000800 */
[----:B------:R-:W4:Y:S03]  /*06e0*/  LDC.64 R12, c[0x0][0x3a8] ;  /* 0x0000ea00ff0c7b82 */ /* 0x000f260000000a00 */
[----:B---3--:R-:W3:Y:S01]  /*06f0*/  LDS R3, [UR8+0x1c] ;  /* 0x00001c08ff037984 */ /* 0x008ee20008000800 */
[C---:B----4-:R-:W-:Y:S01]  /*0700*/  SHF.L.U64.HI R8, R12.reuse, 0x1, R13 ;  /* 0x000000010c087819 */ /* 0x050fe2000001020d */
[----:B------:R-:W-:-:S03]  /*0710*/  IMAD.SHL.U32 R5, R12, 0x2, RZ ;  /* 0x000000020c057824 */ /* 0x000fc600078e00ff */
[--C-:B------:R-:W-:Y:S02]  /*0720*/  SHF.R.U32.HI R12, RZ, 0x4, R8.reuse ;  /* 0x00000004ff0c7819 */ /* 0x100fe40000011608 */
[----:B------:R-:W-:-:S05]  /*0730*/  SHF.R.U64 R5, R5, 0x4, R8 ;  /* 0x0000000405057819 */ /* 0x000fca0000001208 */
[----:B------:R4:W-:Y:S01]  /*0740*/  STS [UR8+0xc], R5 ;  /* 0x00000c05ff007988 */ /* 0x0009e20008000808 */
[----:B--2---:R-:W-:Y:S02]  /*0750*/  LOP3.LUT R4, R4, 0x7, RZ, 0xb8, !PT ;  /* 0x0000000704047812 */ /* 0x004fe400078eb8ff */
[----:B---3--:R-:W-:-:S03]  /*0760*/  LOP3.LUT R3, R3, 0xf, R12, 0xb8, !PT ;  /* 0x0000000f03037812 */ /* 0x008fc600078eb80c */
[----:B------:R4:W-:Y:S04]  /*0770*/  STS [UR8+0x34], R4 ;  /* 0x00003404ff007988 */ /* 0x0009e80008000808 */
[----:B------:R4:W-:Y:S02]  /*0780*/  STS [UR8+0x1c], R3 ;  /* 0x00001c03ff007988 */ /* 0x0009e40008000808 */
.L_x_11:
[----:B------:R-:W-:Y:S05]  /*0790*/  BSYNC.RECONVERGENT B0 ;  /* 0x0000000000007941 */ /* 0x000fea0003800200 */
.L_x_10:
[----:B------:R-:W-:Y:S04]  /*07a0*/  BSSY.RECONVERGENT B1, `(.L_x_12) ;  /* 0x000001a000017945 */ /* 0x000fe80003800200 */
[----:B------:R-:W-:Y:S04]  /*07b0*/  BSSY.RELIABLE B0, `(.L_x_13) ;  /* 0x0000015000007945 */ /* 0x000fe80003800100 */
[----:B------:R-:W-:Y:S05]  /*07c0*/  @P3 BRA `(.L_x_14) ;  /* 0x0000000000203947 */ /* 0x000fea0003800000 */
[----:B--234-:R-:W2:Y:S02]  /*07d0*/  LDS R3, [UR8+0x34] ;  /* 0x00003408ff037984 */ /* 0x01cea40008000800 */
[----:B--2---:R-:W-:-:S05]  /*07e0*/  LOP3.LUT R3, R3, 0x38, RZ, 0xb8, !PT ;  /* 0x0000003803037812 */ /* 0x004fca00078eb8ff */
[----:B------:R2:W-:Y:S01]  /*07f0*/  STS [UR8+0x34], R3 ;  /* 0x00003403ff007988 */ /* 0x0005e20008000808 */
[----:B------:R-:W-:Y:S05]  /*0800*/  @P3 BRA `(.L_x_15) ;  /* 0x0000000000203947 */ /* 0x000fea0003800000 */
[----:B--2---:R-:W2:Y:S01]  /*0810*/  LDS R3, [UR8+0x8] ;  /* 0x00000808ff037984 */ /* 0x004ea20008000800 */
[----:B------:R-:W-:-:S05]  /*0820*/  IMAD.MOV.U32 R4, RZ, RZ, 0x780 ;  /* 0x00000780ff047424 */ /* 0x000fca00078e00ff */
[----:B--2---:R-:W-:-:S05]  /*0830*/  LOP3.LUT R3, R3, 0x300, R4, 0xd8, !PT ;  /* 0x0000030003037812 */ /* 0x004fca00078ed804 */
[----:B------:R5:W-:Y:S02]  /*0840*/  STS [UR8+0x8], R3 ;  /* 0x00000803ff007988 */ /* 0x000be40008000808 */
.L_x_14:
[----:B------:R-:W-:Y:S05]  /*0850*/  @P3 BRA `(.L_x_16) ;  /* 0x0000000000283947 */ /* 0x000fea0003800000 */
[----:B--2345:R-:W2:Y:S02]  /*0860*/  LDS R3, [UR8+0x8] ;  /* 0x00000808ff037984 */ /* 0x03cea40008000800 */
[----:B--2---:R-:W-:-:S05]  /*0870*/  LOP3.LUT R3, R3, 0x1800, RZ, 0xb8, !PT ;  /* 0x0000180003037812 */ /* 0x004fca00078eb8ff */
[----:B------:R3:W-:Y:S02]  /*0880*/  STS [UR8+0x8], R3 ;  /* 0x00000803ff007988 */ /* 0x0007e40008000808 */
.L_x_15:
[----:B------:R-:W-:Y:S05]  /*0890*/  @P3 BREAK.RELIABLE B0 ;  /* 0x0000000000003942 */ /* 0x000fea0003800100 */
[----:B------:R-:W-:Y:S05]  /*08a0*/  @P3 BRA `(.L_x_17) ;  /* 0x0000000000243947 */ /* 0x000fea0003800000 */
[----:B------:R-:W4:Y:S01]  /*08b0*/  LDS R4, [UR8+0x8] ;  /* 0x00000808ff047984 */ /* 0x000f220008000800 */
[----:B--23--:R-:W-:-:S05]  /*08c0*/  IMAD.MOV.U32 R3, RZ, RZ, 0x6000 ;  /* 0x00006000ff037424 */ /* 0x00cfca00078e00ff */
[----:B----4-:R-:W-:-:S04]  /*08d0*/  LOP3.LUT R3, R4, 0x4000, R3, 0xd8, !PT ;  /* 0x0000400004037812 */ /* 0x010fc800078ed803 */
[----:B------:R-:W-:-:S05]  /*08e0*/  LOP3.LUT R3, R3, 0x400000, RZ, 0xb8, !PT ;  /* 0x0040000003037812 */ /* 0x000fca00078eb8ff */
[----:B------:R2:W-:Y:S02]  /*08f0*/  STS [UR8+0x8], R3 ;  /* 0x00000803ff007988 */ /* 0x0005e40008000808 */
.L_x_16:
[----:B------:R-:W-:Y:S05]  /*0900*/  BSYNC.RELIABLE B0 ;  /* 0x0000000000007941 */ /* 0x000fea0003800100 */
.L_x_13:
[----:B--2345:R-:W2:Y:S02]  /*0910*/  @!P3 LDS R3, [UR8+0x8] ;  /* 0x00000808ff03b984 */ /* 0x03cea40008000800 */
[----:B--2---:R-:W-:-:S05]  /*0920*/  @!P3 LOP3.LUT R3, R3, 0x8000, RZ, 0xb8, !PT ;  /* 0x000080000303b812 */ /* 0x004fca00078eb8ff */
[----:B------:R4:W-:Y:S02]  /*0930*/  @!P3 STS [UR8+0x8], R3 ;  /* 0x00000803ff00b988 */ /* 0x0009e40008000808 */
.L_x_17:
[----:B------:R-:W-:Y:S05]  /*0940*/  BSYNC.RECONVERGENT B1 ;  /* 0x0000000000017941 */ /* 0x000fea0003800200 */
.L_x_12:
[----:B------:R-:W-:Y:S05]  /*0950*/  WARPSYNC.ALL ;  /* 0x0000000000007948 */ /* 0x000fea0003800000 */
[----:B------:R-:W-:Y:S01]  /*0960*/  NOP ;  /* 0x0000000000007918 */ /* 0x000fe20000000000 */
[----:B--234-:R-:W2:Y:S02]  /*0970*/  LDC R3, c[0x0][0x39c] ;  /* 0x0000e700ff037b82 */ /* 0x01cea40000000800 */
[----:B--2---:R-:W-:Y:S01]  /*0980*/  VIADD R3, R3, 0xffffffff ;  /* 0xffffffff03037836 */ /* 0x004fe20000000000 */
[----:B------:R-:W-:Y:S06]  /*0990*/  @P0 BRA `(.L_x_18) ;  /* 0x0000000000300947 */ /* 0x000fec0003800000 */
[----:B------:R-:W2:Y:S01]  /*09a0*/  S2R R4, SR_LANEID ;  /* 0x0000000000047919 */ /* 0x000ea20000000000 */
[----:B------:R-:W-:Y:S05]  /*09b0*/  WARPSYNC.ALL ;  /* 0x0000000000007948 */ /* 0x000fea0003800000 */
[----:B------:R-:W-:Y:S01]  /*09c0*/  NOP ;  /* 0x0000000000007918 */ /* 0x000fe20000000000 */
[----:B--2---:R-:W-:-:S05]  /*09d0*/  IMAD.SHL.U32 R7, R4, 0x4, RZ ;  /* 0x0000000404077824 */ /* 0x004fca00078e00ff */
[----:B------:R-:W2:Y:S01]  /*09e0*/  LDS R9, [R7+UR8] ;  /* 0x0000000807097984 */ /* 0x000ea20008000800 */
[----:B------:R-:W-:-:S05]  /*09f0*/  IADD3 R4, P1, PT, R7, UR24, RZ ;  /* 0x0000001807047c10 */ /* 0x000fca000ff3e0ff */
[----:B------:R-:W-:-:S05]  /*0a00*/  IMAD.X R5, RZ, RZ, UR25, P1 ;  /* 0x00000019ff057e24 */ /* 0x000fca00088e06ff */
[----:B--2---:R2:W3:Y:S01]  /*0a10*/  ATOMG.E.EXCH.STRONG.GPU PT, RZ, [R4], R9 ;  /* 0x0000000904ff73a8 */ /* 0x0044e200041ee100 */
[----:B------:R-:W-:-:S04]  /*0a20*/  DEPBAR {5,4,3,2,1,0} ;  /* 0x0000003f0000791a */ /* 0x000fc80000000000 */
[----:B------:R-:W4:Y:S02]  /*0a30*/  CCTL.E.C.LDCU.IV.DEEP [UR24] ;  /* 0x0000000018007540 */ /* 0x000f240009c08000 */
[----:B----4-:R2:W-:Y:S01]  /*0a40*/  UTMACCTL.IV [UR24] ;  /* 0x00000000180079b9 */ /* 0x0105e20008000000 */
[----:B------:R-:W-:Y:S01]  /*0a50*/  NOP ;  /* 0x0000000000007918 */ /* 0x000fe20000000000 */
.L_x_18:
[----:B------:R-:W-:Y:S05]  /*0a60*/  @P0 BRA `(.L_x_19) ;  /* 0x00000000000c0947 */ /* 0x000fea0003800000 */
[----:B------:R0:W-:Y:S01]  /*0a70*/  UTMACMDFLUSH ;  /* 0x00000000000079b7 */ /* 0x0001e20000000000 */
[----:B------:R-:W-:Y:S05]  /*0a80*/  @P0 BRA `(.L_x_19) ;  /* 0x0000000000040947 */ /* 0x000fea0003800000 */
[----:B------:R-:W-:-:S04]  /*0a90*/  DEPBAR.LE SB0, 0x0 ;  /* 0x000080000000791a */ /* 0x000fc80000000000 */
.L_x_19:
[----:B------:R-:W-:Y:S05]  /*0aa0*/  WARPSYNC.ALL ;  /* 0x0000000000007948 */ /* 0x000fea0003800000 */
[----:B------:R-:W-:Y:S01]  /*0ab0*/  NOP ;  /* 0x0000000000007918 */ /* 0x000fe20000000000 */
[----:B---3--:R-:W-:Y:S06]  /*0ac0*/  BAR.SYNC.DEFER_BLOCKING 0x0 ;  /* 0x0000000000007b1d */ /* 0x008fec0000010000 */
[----:B------:R-:W-:Y:S02]  /*0ad0*/  BSSY.RECONVERGENT B1, `(.L_x_20) ;  /* 0x000000b000017945 */ /* 0x000fe40003800200 */
[----:B------:R-:W-:Y:S06]  /*0ae0*/  BAR.SYNC.DEFER_BLOCKING 0x0 ;  /* 0x0000000000007b1d */ /* 0x000fec0000010000 */
[----:B------:R3:W-:Y:S01]  /*0af0*/  @!P0 STS [R10], RZ ;  /* 0x000000ff0a008388 */ /* 0x0007e20000000800 */
[----:B------:R-:W-:Y:S01]  /*0b00*/  NOP ;  /* 0x0000000000007918 */ /* 0x000fe20000000000 */
[----:B------:R-:W-:Y:S05]  /*0b10*/  @P3 BRA `(.L_x_21) ;  /* 0x0000000000183947 */ /* 0x000fea0003800000 */
[----:B--2---:R-:W2:Y:S01]  /*0b20*/  LDS R4, [UR8+0x8] ;  /* 0x00000808ff047984 */ /* 0x004ea20008000800 */
[----:B------:R-:W4:Y:S01]  /*0b30*/  LDC.64 R8, c[0x0][0x388] ;  /* 0x0000e200ff087b82 */ /* 0x000f220000000a00 */
[----:B------:R-:W-:Y:S02]  /*0b40*/  IMAD.MOV.U32 R5, RZ, RZ, 0x70 ;  /* 0x00000070ff057424 */ /* 0x000fe400078e00ff */
[----:B----4-:R4:W-:Y:S03]  /*0b50*/  STS.64 [UR8], R8 ;  /* 0x00000008ff007988 */ /* 0x0109e60008000a08 */
[----:B--2---:R-:W-:-:S05]  /*0b60*/  LOP3.LUT R4, R4, 0x10, R5, 0xd8, !PT ;  /* 0x0000001004047812 */ /* 0x004fca00078ed805 */
[----:B------:R4:W-:Y:S02]  /*0b70*/  STS [UR8+0x8], R4 ;  /* 0x00000804ff007988 */ /* 0x0009e40008000808 */
.L_x_21:
[----:B--2---:R-:W-:Y:S05]  /*0b80*/  BSYNC.RECONVERGENT B1 ;  /* 0x0000000000017941 */ /* 0x004fea0003800200 */
.L_x_20:
[----:B------:R-:W-:Y:S04]  /*0b90*/  BSSY.RECONVERGENT B1, `(.L_x_22) ;  /* 0x000000a000017945 */ /* 0x000fe80003800200 */
[----:B------:R-:W-:Y:S05]  /*0ba0*/  @P3 BRA `(.L_x_23) ;  /* 0x0000000000203947 */ /* 0x000fea0003800000 */
[----:B----4-:R-:W2:Y:S01]  /*0bb0*/  LDS R4, [UR8+0x34] ;  /* 0x00003408ff047984 */ /* 0x010ea20008000800 */
[----:B------:R-:W-:Y:S02]  /*0bc0*/  IMAD.MOV.U32 R5, RZ, RZ, 0x3f000000 ;  /* 0x3f000000ff057424 */ /* 0x000fe400078e00ff */
[----:B------:R-:W-:Y:S01]  /*0bd0*/  @!P3 IMAD.MOV.U32 R7, RZ, RZ, 0x1f ;  /* 0x0000001fff07b424 */ /* 0x000fe200078e00ff */
[----:B------:R-:W4:Y:S02]  /*0be0*/  @!P3 LDS R8, [UR8+0x38] ;  /* 0x00003808ff08b984 */ /* 0x000f240008000800 */
[----:B--2---:R-:W-:Y:S02]  /*0bf0*/  LOP3.LUT R4, R4, 0xff000000, R5, 0xb8, !PT ;  /* 0xff00000004047812 */ /* 0x004fe400078eb805 */
[----:B----4-:R-:W-:-:S03]  /*0c00*/  @!P3 LOP3.LUT R5, R8, 0xff, R7, 0xb8, !PT ;  /* 0x000000ff0805b812 */ /* 0x010fc600078eb807 */
[----:B------:R2:W-:Y:S04]  /*0c10*/  STS [UR8+0x34], R4 ;  /* 0x00003404ff007988 */ /* 0x0005e80008000808 */
[----:B------:R2:W-:Y:S02]  /*0c20*/  @!P3 STS [UR8+0x38], R5 ;  /* 0x00003805ff00b988 */ /* 0x0005e40008000808 */
.L_x_23:
[----:B------:R-:W-:Y:S05]  /*0c30*/  BSYNC.RECONVERGENT B1 ;  /* 0x0000000000017941 */ /* 0x000fea0003800200 */
.L_x_22:
[----:B------:R-:W-:Y:S04]  /*0c40*/  BSSY.RECONVERGENT B1, `(.L_x_24) ;  /* 0x0000004000017945 */ /* 0x000fe80003800200 */
[----:B------:R-:W-:Y:S05]  /*0c50*/  @P3 BRA `(.L_x_25) ;  /* 0x0000000000083947 */ /* 0x000fea0003800000 */
[----:B------:R5:W-:Y:S04]  /*0c60*/  STS [UR8+0x24], R11 ;  /* 0x0000240bff007988 */ /* 0x000be80008000808 */
[----:B------:R5:W-:Y:S02]  /*0c70*/  STS [UR8+0x20], R3 ;  /* 0x00002003ff007988 */ /* 0x000be40008000808 */
.L_x_25:
[----:B------:R-:W-:Y:S05]  /*0c80*/  BSYNC.RECONVERGENT B1 ;  /* 0x0000000000017941 */ /* 0x000fea0003800200 */
.L_x_24:
[----:B------:R-:W-:Y:S04]  /*0c90*/  BSSY.RECONVERGENT B1, `(.L_x_26) ;  /* 0x000000e000017945 */ /* 0x000fe80003800200 */
[----:B------:R-:W-:Y:S05]  /*0ca0*/  @P3 BRA `(.L_x_27) ;  /* 0x0000000000303947 */ /* 0x000fea0003800000 */
[----:B--2---:R-:W2:Y:S01]  /*0cb0*/  LDS R5, [UR8+0x34] ;  /* 0x00003408ff057984 */ /* 0x004ea20008000800 */
[----:B------:R-:W3:Y:S03]  /*0cc0*/  LDC.64 R12, c[0x0][0x3b0] ;  /* 0x0000ec00ff0c7b82 */ /* 0x000ee60000000a00 */
[----:B----4-:R-:W4:Y:S01]  /*0cd0*/  LDS R4, [UR8+0x1c] ;  /* 0x00001c08ff047984 */ /* 0x010f220008000800 */
[C---:B---3--:R-:W-:Y:S01]  /*0ce0*/  SHF.L.U64.HI R8, R12.reuse, 0x1, R13 ;  /* 0x000000010c087819 */ /* 0x048fe2000001020d */
[----:B------:R-:W-:-:S03]  /*0cf0*/  IMAD.SHL.U32 R7, R12, 0x2, RZ ;  /* 0x000000020c077824 */ /* 0x000fc600078e00ff */
[--C-:B------:R-:W-:Y:S02]  /*0d00*/  SHF.R.U32.HI R9, RZ, 0x4, R8.reuse ;  /* 0x00000004ff097819 */ /* 0x100fe40000011608 */
[----:B------:R-:W-:-:S05]  /*0d10*/  SHF.R.U64 R7, R7, 0x4, R8 ;  /* 0x0000000407077819 */ /* 0x000fca0000001208 */
[----:B------:R3:W-:Y:S01]  /*0d20*/  STS [UR8+0xc], R7 ;  /* 0x00000c07ff007988 */ /* 0x0007e20008000808 */
[----:B--2---:R-:W-:Y:S02]  /*0d30*/  LOP3.LUT R5, R5, 0x7, RZ, 0xb8, !PT ;  /* 0x0000000705057812 */ /* 0x004fe400078eb8ff */
[----:B----4-:R-:W-:-:S03]  /*0d40*/  LOP3.LUT R4, R4, 0xf, R9, 0xb8, !PT ;  /* 0x0000000f04047812 */ /* 0x010fc600078eb809 */
[----:B------:R3:W-:Y:S04]  /*0d50*/  STS [UR8+0x34], R5 ;  /* 0x00003405ff007988 */ /* 0x0007e80008000808 */
[----:B------:R3:W-:Y:S02]  /*0d60*/  STS [UR8+0x1c], R4 ;  /* 0x00001c04ff007988 */ /* 0x0007e40008000808 */
.L_x_27:
[----:B------:R-:W-:Y:S05]  /*0d70*/  BSYNC.RECONVERGENT B1 ;  /* 0x0000000000017941 */ /* 0x000fea0003800200 */
.L_x_26:
        /* <DEDUP_REMOVED lines=11> */
.L_x_30:
[----:B------:R-:W-:Y:S05]  /*0e30*/  @P3 BRA `(.L_x_32) ;  /* 0x0000000000283947 */ /* 0x000fea0003800000 */
[----:B--234-:R-:W2:Y:S02]  /*0e40*/  LDS R4, [UR8+0x8] ;  /* 0x00000808ff047984 */ /* 0x01cea40008000800 */
[----:B--2---:R-:W-:-:S05]  /*0e50*/  LOP3.LUT R4, R4, 0x1800, RZ, 0xb8, !PT ;  /* 0x0000180004047812 */ /* 0x004fca00078eb8ff */
[----:B------:R3:W-:Y:S02]  /*0e60*/  STS [UR8+0x8], R4 ;  /* 0x00000804ff007988 */ /* 0x0007e40008000808 */
.L_x_31:
[----:B------:R-:W-:Y:S05]  /*0e70*/  @P3 BREAK.RELIABLE B1 ;  /* 0x0000000000013942 */ /* 0x000fea0003800100 */
[----:B------:R-:W-:Y:S05]  /*0e80*/  @P3 BRA `(.L_x_33) ;  /* 0x0000000000243947 */ /* 0x000fea0003800000 */
[----:B--23--:R-:W2:Y:S01]  /*0e90*/  LDS R4, [UR8+0x8] ;  /* 0x00000808ff047984 */ /* 0x00cea20008000800 */
[----:B------:R-:W-:-:S05]  /*0ea0*/  IMAD.MOV.U32 R5, RZ, RZ, 0x6000 ;  /* 0x00006000ff057424 */ /* 0x000fca00078e00ff */
[----:B--2---:R-:W-:-:S04]  /*0eb0*/  LOP3.LUT R4, R4, 0x6000, R5, 0xd8, !PT ;  /* 0x0000600004047812 */ /* 0x004fc800078ed805 */
[----:B------:R-:W-:-:S05]  /*0ec0*/  LOP3.LUT R4, R4, 0x400000, RZ, 0xb8, !PT ;  /* 0x0040000004047812 */ /* 0x000fca00078eb8ff */
[----:B------:R2:W-:Y:S02]  /*0ed0*/  STS [UR8+0x8], R4 ;  /* 0x00000804ff007988 */ /* 0x0005e40008000808 */
.L_x_32:
[----:B------:R-:W-:Y:S05]  /*0ee0*/  BSYNC.RELIABLE B1 ;  /* 0x0000000000017941 */ /* 0x000fea0003800100 */
.L_x_29:
[----:B--234-:R-:W2:Y:S02]  /*0ef0*/  @!P3 LDS R4, [UR8+0x8] ;  /* 0x00000808ff04b984 */ /* 0x01cea40008000800 */
[----:B--2---:R-:W-:-:S05]  /*0f00*/  @!P3 LOP3.LUT R4, R4, 0x8000, RZ, 0xb8, !PT ;  /* 0x000080000404b812 */ /* 0x004fca00078eb8ff */
[----:B------:R4:W-:Y:S02]  /*0f10*/  @!P3 STS [UR8+0x8], R4 ;  /* 0x00000804ff00b988 */ /* 0x0009e40008000808 */
.L_x_33:
[----:B------:R-:W-:Y:S05]  /*0f20*/  BSYNC.RECONVERGENT B2 ;  /* 0x0000000000027941 */ /* 0x000fea0003800200 */
.L_x_28:
[----:B------:R-:W-:Y:S05]  /*0f30*/  WARPSYNC.ALL ;  /* 0x0000000000007948 */ /* 0x000fea0003800000 */
[----:B------:R-:W-:Y:S01]  /*0f40*/  NOP ;  /* 0x0000000000007918 */ /* 0x000fe20000000000 */
[----:B------:R-:W-:-:S04]  /*0f50*/  UIADD3 UR5, UPT, UPT, UR4, 0x80, URZ ;  /* 0x0000008004057890 */ /* 0x000fc8000fffe0ff */
[----:B------:R-:W-:-:S04]  /*0f60*/  UIADD3 UR26, UP0, UPT, UR5, UR20, URZ ;  /* 0x00000014051a7290 */ /* 0x000fc8000ff1e0ff */
[----:B------:R-:W-:Y:S01]  /*0f70*/  ULEA.HI.X.SX32 UR27, UR5, UR21, 0x1, UP0 ;  /* 0x00000015051b7291 */ /* 0x000fe200080f0eff */
[----:B------:R-:W-:Y:S11]  /*0f80*/  @P0 BRA `(.L_x_34) ;  /* 0x0000000000300947 */ /* 0x000ff60003800000 */
[----:B--234-:R-:W2:Y:S01]  /*0f90*/  S2R R4, SR_LANEID ;  /* 0x0000000000047919 */ /* 0x01cea20000000000 */
        /* <DEDUP_REMOVED lines=11> */
.L_x_34:
[----:B------:R-:W-:Y:S05]  /*1050*/  @P0 BRA `(.L_x_35) ;  /* 0x00000000000c0947 */ /* 0x000fea0003800000 */
[----:B------:R0:W-:Y:S01]  /*1060*/  UTMACMDFLUSH ;  /* 0x00000000000079b7 */ /* 0x0001e20000000000 */
[----:B------:R-:W-:Y:S05]  /*1070*/  @P0 BRA `(.L_x_35) ;  /* 0x0000000000040947 */ /* 0x000fea0003800000 */
[----:B------:R-:W-:-:S04]  /*1080*/  DEPBAR.LE SB0, 0x0 ;  /* 0x000080000000791a */ /* 0x000fc80000000000 */
.L_x_35:
        /* <DEDUP_REMOVED lines=8> */
[----:B--2-4-:R-:W2:Y:S01]  /*1110*/  LDS R4, [UR8+0x8] ;  /* 0x00000808ff047984 */ /* 0x014ea20008000800 */
[----:B------:R-:W4:Y:S01]  /*1120*/  LDC.64 R8, c[0x0][0x390] ;  /* 0x0000e400ff087b82 */ /* 0x000f220000000a00 */
[----:B------:R-:W-:Y:S02]  /*1130*/  IMAD.MOV.U32 R5, RZ, RZ, 0x70 ;  /* 0x00000070ff057424 */ /* 0x000fe400078e00ff */
[----:B----4-:R4:W-:Y:S03]  /*1140*/  STS.64 [UR8], R8 ;  /* 0x00000008ff007988 */ /* 0x0109e60008000a08 */
[----:B--2---:R-:W-:-:S05]  /*1150*/  LOP3.LUT R4, R4, 0x10, R5, 0xd8, !PT ;  /* 0x0000001004047812 */ /* 0x004fca00078ed805 */
[----:B------:R4:W-:Y:S02]  /*1160*/  STS [UR8+0x8], R4 ;  /* 0x00000804ff007988 */ /* 0x0009e40008000808 */
.L_x_37:
[----:B--2---:R-:W-:Y:S05]  /*1170*/  BSYNC.RECONVERGENT B2 ;  /* 0x0000000000027941 */ /* 0x004fea0003800200 */
.L_x_36:
[----:B------:R-:W-:Y:S04]  /*1180*/  BSSY.RECONVERGENT B3, `(.L_x_38) ;  /* 0x0000011000037945 */ /* 0x000fe80003800200 */
[----:B------:R-:W-:Y:S04]  /*1190*/  BSSY.RELIABLE B2, `(.L_x_39) ;  /* 0x000000e000027945 */ /* 0x000fe80003800100 */
[----:B------:R-:W-:Y:S05]  /*11a0*/  @P3 BRA `(.L_x_40) ;  /* 0x0000000000243947 */ /* 0x000fea0003800000 */
[----:B----4-:R-:W2:Y:S01]  /*11b0*/  LDS R4, [UR8+0x34] ;  /* 0x00003408ff047984 */ /* 0x010ea20008000800 */
[----:B------:R-:W-:-:S05]  /*11c0*/  IMAD.MOV.U32 R5, RZ, RZ, 0x3f000000 ;  /* 0x3f000000ff057424 */ /* 0x000fca00078e00ff */
[----:B--2---:R-:W-:-:S05]  /*11d0*/  LOP3.LUT R4, R4, 0xff000000, R5, 0xb8, !PT ;  /* 0xff00000004047812 */ /* 0x004fca00078eb805 */
[----:B------:R2:W-:Y:S01]  /*11e0*/  STS [UR8+0x34], R4 ;  /* 0x00003404ff007988 */ /* 0x0005e20008000808 */
[----:B------:R-:W-:Y:S05]  /*11f0*/  @P3 BRA `(.L_x_41) ;  /* 0x00000000001c3947 */ /* 0x000fea0003800000 */
[----:B--2---:R-:W2:Y:S01]  /*1200*/  LDS R4, [UR8+0x38] ;  /* 0x00003808ff047984 */ /* 0x004ea20008000800 */
[----:B------:R-:W-:-:S05]  /*1210*/  IMAD.MOV.U32 R5, RZ, RZ, 0x3f ;  /* 0x0000003fff057424 */ /* 0x000fca00078e00ff */
[----:B--2---:R-:W-:-:S05]  /*1220*/  LOP3.LUT R4, R4, 0xff, R5, 0xb8, !PT ;  /* 0x000000ff04047812 */ /* 0x004fca00078eb805 */
[----:B------:R2:W-:Y:S02]  /*1230*/  STS [UR8+0x38], R4 ;  /* 0x00003804ff007988 */ /* 0x0005e40008000808 */
.L_x_40:
[----:B------:R-:W-:Y:S05]  /*1240*/  @P3 BREAK.RELIABLE B2 ;  /* 0x0000000000023942 */ /* 0x000fea0003800100 */
[----:B------:R-:W-:Y:S05]  /*1250*/  @P3 BRA `(.L_x_42) ;  /* 0x00000000000c3947 */ /* 0x000fea0003800000 */
[----:B------:R2:W-:Y:S02]  /*1260*/  STS [UR8+0x20], R3 ;  /* 0x00002003ff007988 */ /* 0x0005e40008000808 */
.L_x_41:
[----:B------:R-:W-:Y:S05]  /*1270*/  BSYNC.RELIABLE B2 ;  /* 0x0000000000027941 */ /* 0x000fea0003800100 */
.L_x_39:
[----:B------:R2:W-:Y:S02]  /*1280*/  @!P3 STS [UR8+0x24], R2 ;  /* 0x00002402ff00b988 */ /* 0x0005e40008000808 */
.L_x_42:
[----:B------:R-:W-:Y:S05]  /*1290*/  BSYNC.RECONVERGENT B3 ;  /* 0x0000000000037941 */ /* 0x000fea0003800200 */
.L_x_38:
[----:B------:R-:W-:Y:S05]  /*12a0*/  WARPSYNC.ALL ;  /* 0x0000000000007948 */ /* 0x000fea0003800000 */
[----:B------:R-:W-:Y:S01]  /*12b0*/  NOP ;  /* 0x0000000000007918 */ /* 0x000fe20000000000 */
[----:B------:R-:W-:Y:S04]  /*12c0*/  BSSY.RECONVERGENT B3, `(.L_x_43) ;  /* 0x000000e000037945 */ /* 0x000fe80003800200 */
[----:B------:R-:W-:Y:S05]  /*12d0*/  @P3 BRA `(.L_x_44) ;  /* 0x0000000000303947 */ /* 0x000fea0003800000 */
[----:B--2--5:R-:W2:Y:S01]  /*12e0*/  LDS R3, [UR8+0x34] ;  /* 0x00003408ff037984 */ /* 0x024ea20008000800 */
[----:B----4-:R-:W4:Y:S03]  /*12f0*/  LDC.64 R4, c[0x0][0x3b8] ;  /* 0x0000ee00ff047b82 */ /* 0x010f260000000a00 */
[----:B------:R-:W5:Y:S01]  /*1300*/  LDS R2, [UR8+0x1c] ;  /* 0x00001c08ff027984 */ /* 0x000f620008000800 */
[C---:B----4-:R-:W-:Y:S01]  /*1310*/  SHF.L.U64.HI R5, R4.reuse, 0x1, R5 ;  /* 0x0000000104057819 */ /* 0x050fe20000010205 */
[----:B------:R-:W-:-:S03]  /*1320*/  IMAD.SHL.U32 R4, R4, 0x2, RZ ;  /* 0x0000000204047824 */ /* 0x000fc600078e00ff */
[--C-:B------:R-:W-:Y:S02]  /*1330*/  SHF.R.U32.HI R7, RZ, 0x4, R5.reuse ;  /* 0x00000004ff077819 */ /* 0x100fe40000011605 */
[----:B------:R-:W-:-:S05]  /*1340*/  SHF.R.U64 R4, R4, 0x4, R5 ;  /* 0x0000000404047819 */ /* 0x000fca0000001205 */
[----:B------:R4:W-:Y:S01]  /*1350*/  STS [UR8+0xc], R4 ;  /* 0x00000c04ff007988 */ /* 0x0009e20008000808 */
[----:B--2---:R-:W-:Y:S02]  /*1360*/  LOP3.LUT R3, R3, 0x7, RZ, 0xb8, !PT ;  /* 0x0000000703037812 */ /* 0x004fe400078eb8ff */
[----:B-----5:R-:W-:-:S03]  /*1370*/  LOP3.LUT R2, R2, 0xf, R7, 0xb8, !PT ;  /* 0x0000000f02027812 */ /* 0x020fc600078eb807 */
[----:B------:R4:W-:Y:S04]  /*1380*/  STS [UR8+0x34], R3 ;  /* 0x00003403ff007988 */ /* 0x0009e80008000808 */
[----:B------:R4:W-:Y:S02]  /*1390*/  STS [UR8+0x1c], R2 ;  /* 0x00001c02ff007988 */ /* 0x0009e40008000808 */
.L_x_44:
[----:B------:R-:W-:Y:S05]  /*13a0*/  BSYNC.RECONVERGENT B3 ;  /* 0x0000000000037941 */ /* 0x000fea0003800200 */
.L_x_43:
[----:B------:R-:W-:Y:S04]  /*13b0*/  BSSY.RECONVERGENT B4, `(.L_x_45) ;  /* 0x000001a000047945 */ /* 0x000fe80003800200 */
[----:B------:R-:W-:Y:S04]  /*13c0*/  BSSY.RELIABLE B3, `(.L_x_46) ;  /* 0x0000015000037945 */ /* 0x000fe80003800100 */
[----:B------:R-:W-:Y:S05]  /*13d0*/  @P3 BRA `(.L_x_47) ;  /* 0x0000000000203947 */ /* 0x000fea0003800000 */
[----:B--2-4-:R-:W2:Y:S02]  /*13e0*/  LDS R2, [UR8+0x34] ;  /* 0x00003408ff027984 */ /* 0x014ea40008000800 */
[----:B--2---:R-:W-:-:S05]  /*13f0*/  LOP3.LUT R2, R2, 0x38, RZ, 0xb8, !PT ;  /* 0x0000003802027812 */ /* 0x004fca00078eb8ff */
[----:B------:R2:W-:Y:S01]  /*1400*/  STS [UR8+0x34], R2 ;  /* 0x00003402ff007988 */ /* 0x0005e20008000808 */
[----:B------:R-:W-:Y:S05]  /*1410*/  @P3 BRA `(.L_x_48) ;  /* 0x0000000000203947 */ /* 0x000fea0003800000 */
[----:B--2---:R-:W2:Y:S01]  /*1420*/  LDS R2, [UR8+0x8] ;  /* 0x00000808ff027984 */ /* 0x004ea20008000800 */
[----:B-----5:R-:W-:-:S05]  /*1430*/  IMAD.MOV.U32 R3, RZ, RZ, 0x780 ;  /* 0x00000780ff037424 */ /* 0x020fca00078e00ff */
[----:B--2---:R-:W-:-:S05]  /*1440*/  LOP3.LUT R2, R2, 0x300, R3, 0xd8, !PT ;  /* 0x0000030002027812 */ /* 0x004fca00078ed803 */
[----:B------:R2:W-:Y:S02]  /*1450*/  STS [UR8+0x8], R2 ;  /* 0x00000802ff007988 */ /* 0x0005e40008000808 */
.L_x_47:
[----:B------:R-:W-:Y:S05]  /*1460*/  @P3 BRA `(.L_x_49) ;  /* 0x0000000000283947 */ /* 0x000fea0003800000 */
[----:B--2-4-:R-:W2:Y:S02]  /*1470*/  LDS R2, [UR8+0x8] ;  /* 0x00000808ff027984 */ /* 0x014ea40008000800 */
[----:B--2---:R-:W-:-:S05]  /*1480*/  LOP3.LUT R2, R2, 0x1800, RZ, 0xb8, !PT ;  /* 0x0000180002027812 */ /* 0x004fca00078eb8ff */
[----:B------:R4:W-:Y:S02]  /*1490*/  STS [UR8+0x8], R2 ;  /* 0x00000802ff007988 */ /* 0x0009e40008000808 */
.L_x_48:
[----:B------:R-:W-:Y:S05]  /*14a0*/  @P3 BREAK.RELIABLE B3 ;  /* 0x0000000000033942 */ /* 0x000fea0003800100 */
[----:B------:R-:W-:Y:S05]  /*14b0*/  @P3 BRA `(.L_x_50) ;  /* 0x0000000000243947 */ /* 0x000fea0003800000 */
[----:B--2-4-:R-:W2:Y:S01]  /*14c0*/  LDS R2, [UR8+0x8] ;  /* 0x00000808ff027984 */ /* 0x014ea20008000800 */
[----:B-----5:R-:W-:-:S05]  /*14d0*/  IMAD.MOV.U32 R3, RZ, RZ, 0x6000 ;  /* 0x00006000ff037424 */ /* 0x020fca00078e00ff */
[----:B--2---:R-:W-:-:S04]  /*14e0*/  LOP3.LUT R2, R2, 0x6000, R3, 0xd8, !PT ;  /* 0x0000600002027812 */ /* 0x004fc800078ed803 */
[----:B------:R-:W-:-:S05]  /*14f0*/  LOP3.LUT R2, R2, 0x400000, RZ, 0xb8, !PT ;  /* 0x0040000002027812 */ /* 0x000fca00078eb8ff */
[----:B------:R2:W-:Y:S02]  /*1500*/  STS [UR8+0x8], R2 ;  /* 0x00000802ff007988 */ /* 0x0005e40008000808 */
.L_x_49:
[----:B------:R-:W-:Y:S05]  /*1510*/  BSYNC.RELIABLE B3 ;  /* 0x0000000000037941 */ /* 0x000fea0003800100 */
.L_x_46:
[----:B--2-4-:R-:W2:Y:S02]  /*1520*/  @!P3 LDS R2, [UR8+0x8] ;  /* 0x00000808ff02b984 */ /* 0x014ea40008000800 */
[----:B--2---:R-:W-:-:S05]  /*1530*/  @!P3 LOP3.LUT R2, R2, 0x8000, RZ, 0xb8, !PT ;  /* 0x000080000202b812 */ /* 0x004fca00078eb8ff */
[----:B------:R2:W-:Y:S02]  /*1540*/  @!P3 STS [UR8+0x8], R2 ;  /* 0x00000802ff00b988 */ /* 0x0005e40008000808 */
.L_x_50:
[----:B------:R-:W-:Y:S05]  /*1550*/  BSYNC.RECONVERGENT B4 ;  /* 0x0000000000047941 */ /* 0x000fea0003800200 */
.L_x_45:
[----:B------:R-:W-:Y:S05]  /*1560*/  WARPSYNC.ALL ;  /* 0x0000000000007948 */ /* 0x000fea0003800000 */
[----:B------:R-:W-:Y:S01]  /*1570*/  NOP ;  /* 0x0000000000007918 */ /* 0x000fe20000000000 */
[----:B------:R-:W-:-:S04]  /*1580*/  UIADD3 UR4, UPT, UPT, UR4, 0x100, URZ ;  /* 0x0000010004047890 */ /* 0x000fc8000fffe0ff */
[----:B------:R-:W-:-:S04]  /*1590*/  UIADD3 UR20, UP0, UPT, UR4, UR20, URZ ;  /* 0x0000001404147290 */ /* 0x000fc8000ff1e0ff */
[----:B------:R-:W-:Y:S01]  /*15a0*/  ULEA.HI.X.SX32 UR21, UR4, UR21, 0x1, UP0 ;  /* 0x0000001504157291 */ /* 0x000fe200080f0eff */
[----:B------:R-:W-:Y:S11]  /*15b0*/  @P0 BRA `(.L_x_51) ;  /* 0x0000000000300947 */ /* 0x000ff60003800000 */
[----:B--2-4-:R-:W2:Y:S01]  /*15c0*/  S2R R2, SR_LANEID ;  /* 0x0000000000027919 */ /* 0x014ea20000000000 */
[----:B------:R-:W-:Y:S05]  /*15d0*/  WARPSYNC.ALL ;  /* 0x0000000000007948 */ /* 0x000fea0003800000 */
[----:B------:R-:W-:Y:S01]  /*15e0*/  NOP ;  /* 0x0000000000007918 */ /* 0x000fe20000000000 */
[----:B--2---:R-:W-:-:S05]  /*15f0*/  IMAD.SHL.U32 R4, R2, 0x4, RZ ;  /* 0x0000000402047824 */ /* 0x004fca00078e00ff */
[----:B------:R-:W2:Y:S01]  /*1600*/  LDS R5, [R4+UR8] ;  /* 0x0000000804057984 */ /* 0x000ea20008000800 */
[----:B------:R-:W-:-:S05]  /*1610*/  IADD3 R2, P1, PT, R4, UR20, RZ ;  /* 0x0000001404027c10 */ /* 0x000fca000ff3e0ff */
[----:B-----5:R-:W-:-:S05]  /*1620*/  IMAD.X R3, RZ, RZ, UR21, P1 ;  /* 0x00000015ff037e24 */ /* 0x020fca00088e06ff */
[----:B--2---:R2:W4:Y:S01]  /*1630*/  ATOMG.E.EXCH.STRONG.GPU PT, RZ, [R2], R5 ;  /* 0x0000000502ff73a8 */ /* 0x00452200041ee100 */
[----:B------:R-:W-:-:S04]  /*1640*/  DEPBAR {5,4,3,2,1,0} ;  /* 0x0000003f0000791a */ /* 0x000fc80000000000 */
[----:B------:R-:W5:Y:S02]  /*1650*/  CCTL.E.C.LDCU.IV.DEEP [UR20] ;  /* 0x0000000014007540 */ /* 0x000f640009c08000 */
[----:B-----5:R2:W-:Y:S01]  /*1660*/  UTMACCTL.IV [UR20] ;  /* 0x00000000140079b9 */ /* 0x0205e20008000000 */
[----:B------:R-:W-:Y:S01]  /*1670*/  NOP ;  /* 0x0000000000007918 */ /* 0x000fe20000000000 */
.L_x_51:
[----:B------:R-:W-:Y:S05]  /*1680*/  @P0 BRA `(.L_x_52) ;  /* 0x00000000000c0947 */ /* 0x000fea0003800000 */
[----:B------:R0:W-:Y:S01]  /*1690*/  UTMACMDFLUSH ;  /* 0x00000000000079b7 */ /* 0x0001e20000000000 */
[----:B------:R-:W-:Y:S05]  /*16a0*/  @P0 BRA `(.L_x_52) ;  /* 0x0000000000040947 */ /* 0x000fea0003800000 */
[----:B------:R-:W-:-:S04]  /*16b0*/  DEPBAR.LE SB0, 0x0 ;  /* 0x000080000000791a */ /* 0x000fc80000000000 */
.L_x_52:
[----:B------:R-:W-:Y:S05]  /*16c0*/  WARPSYNC.ALL ;  /* 0x0000000000007948 */ /* 0x000fea0003800000 */
[----:B------:R-:W-:Y:S01]  /*16d0*/  NOP ;  /* 0x0000000000007918 */ /* 0x000fe20000000000 */
[----:B----4-:R-:W-:Y:S01]  /*16e0*/  BAR.SYNC.DEFER_BLOCKING 0x0 ;  /* 0x0000000000007b1d */ /* 0x010fe20000010000 */
[----:B--2---:R-:W-:Y:S01]  /*16f0*/  SHF.R.U32.HI R2, RZ, 0x5, R0 ;  /* 0x00000005ff027819 */ /* 0x004fe20000011600 */
[----:B------:R-:W-:Y:S01]  /*1700*/  UIADD3 UR15, UPT, UPT, UR8, 0x4010, URZ ;  /* 0x00004010080f7890 */ /* 0x000fe2000fffe0ff */
[----:B------:R-:W-:Y:S01]  /*1710*/  ISETP.GE.AND P0, PT, R6, 0x1, PT ;  /* 0x000000010600780c */ /* 0x000fe20003f06270 */
[----:B------:R-:W-:Y:S01]  /*1720*/  USHF.L.U32 UR19, UR7, 0x6, URZ ;  /* 0x0000000607137899 */ /* 0x000fe200080006ff */
[----:B------:R-:W-:Y:S01]  /*1730*/  R2UR UR22, R2 ;  /* 0x00000000021672ca */ /* 0x000fe200000e0000 */
[----:B------:R-:W-:Y:S01]  /*1740*/  VOTEU.ALL UP0, P3 ;  /* 0x0000000000ff7886 */ /* 0x000fe20001800000 */
[----:B------:R-:W-:Y:S01]  /*1750*/  UMOV UR4, 0x1 ;  /* 0x0000000100047882 */ /* 0x000fe20000000000 */
[----:B------:R-:W-:Y:S01]  /*1760*/  VOTEU.ALL UP1, P3 ;  /* 0x0000000000ff7886 */ /* 0x000fe20001820000 */
[----:B------:R-:W-:Y:S01]  /*1770*/  USHF.L.U32 UR14, UR9, 0x6, URZ ;  /* 0x00000006090e7899 */ /* 0x000fe200080006ff */
[----:B------:R-:W-:Y:S01]  /*1780*/  BSSY.RECONVERGENT B4, `(.L_x_53) ;  /* 0x0000018000047945 */ /* 0x000fe20003800200 */
[----:B------:R-:W-:-:S04]  /*1790*/  @!UP0 UIADD3 UR10, UPT, UPT, -UR4, 0x100000, URZ ;  /* 0x00100000040a8890 */ /* 0x000fc8000fffe1ff */
[----:B------:R-:W-:Y:S02]  /*17a0*/  @!UP0 USHF.L.U32 UR11, UR10, 0xb, URZ ;  /* 0x0000000b0a0b8899 */ /* 0x000fe400080006ff */
[----:B------:R-:W-:Y:S02]  /*17b0*/  @!UP0 USHF.L.U32 UR10, UR10, 0x1, URZ ;  /* 0x000000010a0a8899 */ /* 0x000fe400080006ff */
[----:B------:R-:W-:-:S04]  /*17c0*/  @!UP0 UIADD3 UR4, UPT, UPT, -UR4, 0x100000, URZ ;  /* 0x0010000004048890 */ /* 0x000fc8000fffe1ff */
[----:B------:R-:W-:Y:S02]  /*17d0*/  @!UP0 USHF.L.U32 UR5, UR4, 0xb, URZ ;  /* 0x0000000b04058899 */ /* 0x000fe400080006ff */
[----:B------:R-:W-:Y:S01]  /*17e0*/  @!UP0 USHF.L.U32 UR4, UR4, 0x1, URZ ;  /* 0x0000000104048899 */ /* 0x000fe200080006ff */
[----:B------:R-:W-:Y:S01]  /*17f0*/  VOTEU.ALL UP0, P3 ;  /* 0x0000000000ff7886 */ /* 0x000fe20001800000 */
[----:B------:R-:W2:Y:S04]  /*1800*/  FENCE.VIEW.ASYNC.S ;  /* 0x00000000000073c6 */ /* 0x000ea80000000000 */
[----:B--2---:R2:W4:Y:S06]  /*1810*/  @!UP0 SYNCS.EXCH.64 URZ, [UR8+0x4000], UR10 ;  /* 0x0040000a08ff85b2 */ /* 0x00452c0008000100 */
[----:B------:R2:W4:Y:S02]  /*1820*/  @!UP1 SYNCS.EXCH.64 URZ, [UR8+0x4010], UR4 ;  /* 0x0040100408ff95b2 */ /* 0x0005240008000100 */
[----:B----4-:R-:W-:Y:S06]  /*1830*/  BAR.SYNC.DEFER_BLOCKING 0x0 ;  /* 0x0000000000007b1d */ /* 0x010fec0000010000 */
[----:B------:R-:W-:Y:S05]  /*1840*/  @P3 BRA `(.L_x_54) ;  /* 0x00000000002c3947 */ /* 0x000fea0003800000 */
[----:B--2---:R-:W-:Y:S02]  /*1850*/  UMOV UR4, 0x1 ;  /* 0x0000000100047882 */ /* 0x004fe40000000000 */
[----:B------:R-:W-:-:S04]  /*1860*/  UIADD3 UR10, UPT, UPT, -UR4, 0x100000, URZ ;  /* 0x00100000040a7890 */ /* 0x000fc8000fffe1ff */
[----:B------:R-:W-:Y:S02]  /*1870*/  USHF.L.U32 UR11, UR10, 0xb, URZ ;  /* 0x0000000b0a0b7899 */ /* 0x000fe400080006ff */
[----:B------:R-:W-:Y:S02]  /*1880*/  USHF.L.U32 UR10, UR10, 0x1, URZ ;  /* 0x000000010a0a7899 */ /* 0x000fe400080006ff */
[----:B------:R-:W-:-:S04]  /*1890*/  UIADD3 UR4, UPT, UPT, -UR4, 0x100000, URZ ;  /* 0x0010000004047890 */ /* 0x000fc8000fffe1ff */
[----:B------:R-:W-:Y:S02]  /*18a0*/  USHF.L.U32 UR5, UR4, 0xb, URZ ;  /* 0x0000000b04057899 */ /* 0x000fe400080006ff */
[----:B------:R-:W-:Y:S01]  /*18b0*/  USHF.L.U32 UR4, UR4, 0x1, URZ ;  /* 0x0000000104047899 */ /* 0x000fe200080006ff */
[----:B------:R-:W2:Y:S03]  /*18c0*/  FENCE.VIEW.ASYNC.S ;  /* 0x00000000000073c6 */ /* 0x000ea60000000000 */
[----:B--2---:R4:W2:Y:S08]  /*18d0*/  SYNCS.EXCH.64 URZ, [UR8+0x4008], UR10 ;  /* 0x0040080a08ff75b2 */ /* 0x0048b00008000100 */
[----:B------:R4:W3:Y:S02]  /*18e0*/  SYNCS.EXCH.64 URZ, [UR8+0x4018], UR4 ;  /* 0x0040180408ff75b2 */ /* 0x0008e40008000100 */
[----:B----4-:R-:W-:Y:S01]  /*18f0*/  NOP ;  /* 0x0000000000007918 */ /* 0x010fe20000000000 */
.L_x_54:
[----:B--2---:R-:W-:Y:S05]  /*1900*/  BSYNC.RECONVERGENT B4 ;  /* 0x0000000000047941 */ /* 0x004fea0003800200 */
.L_x_53:
[----:B------:R-:W-:Y:S05]  /*1910*/  @!P0 BRA `(.L_x_55) ;  /* 0x00000008001c8947 */ /* 0x000fea0003800000 */
[----:B---3--:R-:W-:Y:S01]  /*1920*/  BAR.SYNC.DEFER_BLOCKING 0x0 ;  /* 0x0000000000007b1d */ /* 0x008fe20000010000 */
[----:B------:R-:W-:Y:S01]  /*1930*/  @!P3 IMAD.MOV.U32 R2, RZ, RZ, 0x2000 ;  /* 0x00002000ff02b424 */ /* 0x000fe200078e00ff */
[----:B------:R-:W-:Y:S02]  /*1940*/  ELECT P1, URZ, PT ;  /* 0x0000000000ff782f */ /* 0x000fe40003820000 */
[----:B------:R-:W-:Y:S02]  /*1950*/  ELECT P0, URZ, PT ;  /* 0x0000000000ff782f */ /* 0x000fe40003800000 */
[C---:B------:R-:W-:Y:S01]  /*1960*/  ISETP.LT.U32.AND P1, PT, R36.reuse, 0x20, P1 ;  /* 0x000000202400780c */ /* 0x040fe20000f21070 */
[----:B------:R-:W-:Y:S01]  /*1970*/  UMOV UR11, UR19 ;  /* 0x00000013000b7c82 */ /* 0x000fe20008000000 */
[----:B------:R-:W-:Y:S01]  /*1980*/  ISETP.LT.U32.AND P0, PT, R36, 0x20, P0 ;  /* 0x000000202400780c */ /* 0x000fe20000701070 */
[----:B------:R-:W-:Y:S01]  /*1990*/  UIADD3 UR4, UPT, UPT, UR8, 0x2000, URZ ;  /* 0x0000200008047890 */ /* 0x000fe2000fffe0ff */
[----:B------:R-:W-:-:S09]  /*19a0*/  UMOV UR6, UR14 ;  /* 0x0000000e00067c82 */ /* 0x000fd20008000000 */
[----:B------:R-:W-:Y:S01]  /*19b0*/  VOTEU.ANY UP0, P1 ;  /* 0x0000000000ff7886 */ /* 0x000fe20000800100 */
[----:B------:R-:W-:Y:S01]  /*19c0*/  VOTEU.ANY UP2, P1 ;  /* 0x0000000000ff7886 */ /* 0x000fe20000840100 */
[----:B------:R-:W-:Y:S01]  /*19d0*/  VOTEU.ANY UP1, P0 ;  /* 0x0000000000ff7886 */ /* 0x000fe20000020100 */
[----:B------:R-:W-:Y:S01]  /*19e0*/  VOTEU.ANY UP3, P0 ;  /* 0x0000000000ff7886 */ /* 0x000fe20000060100 */
[----:B------:R2:W-:Y:S01]  /*19f0*/  @!P3 SYNCS.ARRIVE.TRANS64 RZ, [UR8+0x4000], R2 ;  /* 0x00400002ffffb9a7 */ /* 0x0005e20008000008 */
[----:B------:R3:W-:Y:S06]  /*1a00*/  MEMBAR.ALL.CTA ;  /* 0x0000000000007992 */ /* 0x0007ec0000008000 */
[----:B---3--:R-:W3:Y:S01]  /*1a10*/  FENCE.VIEW.ASYNC.S ;  /* 0x00000000000073c6 */ /* 0x008ee20000000000 */
[----:B------:R-:W-:Y:S01]  /*1a20*/  @UP0 UIADD3 UR9, UPT, UPT, UR8, 0x4000, URZ ;  /* 0x0000400008090890 */ /* 0x000fe2000fffe0ff */
[----:B------:R-:W-:Y:S01]  /*1a30*/  @UP0 UMOV UR10, URZ ;  /* 0x000000ff000a0c82 */ /* 0x000fe20008000000 */
[----:B------:R-:W-:Y:S01]  /*1a40*/  @UP1 UIADD3 UR5, UPT, UPT, UR8, 0x4000, URZ ;  /* 0x0000400008051890 */ /* 0x000fe2000fffe0ff */
[----:B------:R-:W-:Y:S01]  /*1a50*/  @UP1 UMOV UR7, URZ ;  /* 0x000000ff00071c82 */ /* 0x000fe20008000000 */
[----:B------:R-:W-:Y:S01]  /*1a60*/  UISETP.NE.U32.AND UP0, UPT, UR22, URZ, UPT ;  /* 0x000000ff1600728c */ /* 0x000fe2000bf05070 */
[----:B---3--:R-:W-:Y:S06]  /*1a70*/  BAR.SYNC.DEFER_BLOCKING 0x0 ;  /* 0x0000000000007b1d */ /* 0x008fec0000010000 */
[----:B------:R2:W-:Y:S02]  /*1a80*/  @UP2 UTMALDG.2D [UR8], [UR24] ;  /* 0x00000008180025b4 */ /* 0x0005e40008008000 */
[----:B------:R-:W-:Y:S06]  /*1a90*/  BAR.SYNC.DEFER_BLOCKING 0x0 ;  /* 0x0000000000007b1d */ /* 0x000fec0000010000 */
[----:B------:R2:W-:Y:S02]  /*1aa0*/  @UP3 UTMALDG.2D [UR4], [UR26] ;  /* 0x000000041a0035b4 */ /* 0x0005e40008008000 */
[----:B------:R-:W-:Y:S06]  /*1ab0*/  BAR.SYNC.DEFER_BLOCKING 0x0 ;  /* 0x0000000000007b1d */ /* 0x000fec0000010000 */
[----:B------:R-:W3:Y:S02]  /*1ac0*/  SYNCS.PHASECHK.TRANS64.TRYWAIT P0, [UR8+0x4000], RZ ;  /* 0x004000ffff0075a7 */ /* 0x000ee40008001108 */
[----:B--23--:R-:W-:Y:S05]  /*1ad0*/  @!P0 BRA `(.L_x_56) ;  /* 0x0000000c00548947 */ /* 0x00cfea0003800000 */
.L_x_70:
[----:B------:R-:W-:Y:S05]  /*1ae0*/  BRA.U UP0, `(.L_x_57) ;  /* 0x0000000100547547 */ /* 0x000fea000b800000 */
[----:B------:R-:W-:Y:S02]  /*1af0*/  USHF.R.U32.HI UR5, URZ, 0x4, UR8 ;  /* 0x00000004ff057899 */ /* 0x000fe40008011608 */
[----:B------:R-:W-:Y:S02]  /*1b00*/  USHF.R.U32.HI UR6, URZ, 0x4, UR4 ;  /* 0x00000004ff067899 */ /* 0x000fe40008011604 */
[----:B------:R-:W-:Y:S02]  /*1b10*/  USGXT.U32 UR4, UR5, 0xe ;  /* 0x0000000e0504789a */ /* 0x000fe40008000000 */
[----:B------:R-:W-:Y:S01]  /*1b20*/  USGXT.U32 UR6, UR6, 0xe ;  /* 0x0000000e0606789a */ /* 0x000fe20008000000 */
[----:B------:R-:W-:Y:S01]  /*1b30*/  UMOV UR10, 0xfffffffe ;  /* 0xfffffffe000a7882 */ /* 0x000fe20000000000 */
[----:B------:R-:W-:Y:S01]  /*1b40*/  UMOV UR11, 0x7fffbfdf ;  /* 0x7fffbfdf000b7882 */ /* 0x000fe20000000000 */
[----:B------:R-:W-:Y:S01]  /*1b50*/  UMOV UR12, 0x80 ;  /* 0x00000080000c7882 */ /* 0x000fe20000000000 */
[----:B------:R-:W-:Y:S01]  /*1b60*/  UMOV UR13, 0x40004040 ;  /* 0x40004040000d7882 */ /* 0x000fe20000000000 */
[----:B------:R-:W-:Y:S01]  /*1b70*/  UMOV UR5, URZ ;  /* 0x000000ff00057c82 */ /* 0x000fe20008000000 */
[----:B------:R-:W-:Y:S01]  /*1b80*/  UMOV UR7, URZ ;  /* 0x000000ff00077c82 */ /* 0x000fe20008000000 */
[----:B------:R-:W-:-:S02]  /*1b90*/  UIADD3.64 UR10, UPT, UPT, UR4, -UR10, URZ ;  /* 0x8000000a040a7297 */ /* 0x000fc4000fffe0ff */
[----:B------:R-:W-:Y:S01]  /*1ba0*/  UIADD3.64 UR12, UPT, UPT, UR6, UR12, URZ ;  /* 0x0000000c060c7297 */ /* 0x000fe2000fffe0ff */
[----:B------:R-:W-:Y:S01]  /*1bb0*/  UMOV UR16, 0x0 ;  /* 0x0000000000107882 */ /* 0x000fe20000000000 */
[----:B------:R-:W-:Y:S01]  /*1bc0*/  UMOV UR17, 0x4110010 ;  /* 0x0411001000117882 */ /* 0x000fe20000000000 */
[----:B------:R-:W-:Y:S01]  /*1bd0*/  UMOV UR5, 0x80004020 ;  /* 0x8000402000057882 */ /* 0x000fe20000000000 */
[----:B------:R-:W-:Y:S01]  /*1be0*/  UMOV UR7, 0x40004040 ;  /* 0x4000404000077882 */ /* 0x000fe20000000000 */
[----:B------:R-:W-:Y:S01]  /*1bf0*/  UMOV UR28, 0x0 ;  /* 0x00000000001c7882 */ /* 0x000fe20000000000 */
[----:B------:R-:W-:Y:S01]  /*1c00*/  UMOV UR29, 0x4110010 ;  /* 0x04110010001d7882 */ /* 0x000fe20000000000 */
[----:B------:R2:W-:Y:S02]  /*1c10*/  UTCHMMA gdesc[UR4], gdesc[UR6], tmem[UR23], tmem[UR16], idesc[UR17], !UPT ;  /* 0x00ff1006040075ea */ /* 0x0005e4000f800017 */
[----:B------:R2:W-:Y:S01]  /*1c20*/  UTCHMMA gdesc[UR10], gdesc[UR12], tmem[UR23], tmem[UR28], idesc[UR29], UPT ;  /* 0x00ff1c0c0a0075ea */ /* 0x0005e2000b800017 */
[----:B------:R-:W-:-:S02]  /*1c30*/  NOP ;  /* 0x0000000000007918 */ /* 0x000fc40000000000 */
.L_x_57:
[----:B------:R-:W-:Y:S01]  /*1c40*/  ELECT P0, URZ, PT ;  /* 0x0000000000ff782f */ /* 0x000fe20003800000 */
[----:B--2---:R-:W-:Y:S01]  /*1c50*/  UMOV UR4, UR15 ;  /* 0x0000000f00047c82 */ /* 0x004fe20008000000 */
[----:B------:R-:W-:Y:S02]  /*1c60*/  UMOV UR5, URZ ;  /* 0x000000ff00057c82 */ /* 0x000fe40008000000 */
[----:B------:R-:W-:-:S13]  /*1c70*/  ISETP.LT.U32.AND P0, PT, R36, 0x20, P0 ;  /* 0x000000202400780c */ /* 0x000fda0000701070 */
[----:B------:R-:W-:Y:S01]  /*1c80*/  VOTEU.ANY UP0, P0 ;  /* 0x0000000000ff7886 */ /* 0x000fe20000000100 */
[----:B------:R-:W-:Y:S01]  /*1c90*/  VOTEU.ANY UP1, P0 ;  /* 0x0000000000ff7886 */ /* 0x000fe20000020100 */
[----:B------:R-:W-:-:S03]  /*1ca0*/  ISETP.GE.U32.AND P0, PT, R6, 0x21, PT ;  /* 0x000000210600780c */ /* 0x000fc60003f06070 */
[----:B------:R-:W-:Y:S02]  /*1cb0*/  @UP0 UMOV UR4, UR4 ;  /* 0x0000000400040c82 */ /* 0x000fe40008000000 */
[----:B------:R2:W-:Y:S01]  /*1cc0*/  @UP1 UTCBAR [UR4], URZ ;  /* 0x000000ff040013e9 */ /* 0x0005e200080000ff */
[----:B------:R-:W-:Y:S06]  /*1cd0*/  BAR.SYNC.DEFER_BLOCKING 0x0 ;  /* 0x0000000000007b1d */ /* 0x000fec0000010000 */
[----:B------:R-:W3:Y:S02]  /*1ce0*/  SYNCS.PHASECHK.TRANS64.TRYWAIT P1, [UR8+0x4010], RZ ;  /* 0x004010ffff0075a7 */ /* 0x000ee40008021108 */
[----:B--23--:R-:W-:Y:S05]  /*1cf0*/  @!P1 BRA `(.L_x_58) ;  /* 0x0000000800d89947 */ /* 0x00cfea0003800000 */
.L_x_71:
[----:B------:R-:W-:Y:S01]  /*1d00*/  UMOV UR4, URZ ;  /* 0x000000ff00047c82 */ /* 0x000fe20008000000 */
[----:B------:R-:W-:Y:S05]  /*1d10*/  @!P0 BRA `(.L_x_55) ;  /* 0x00000004001c8947 */ /* 0x000fea0003800000 */
[----:B------:R-:W2:Y:S01]  /*1d20*/  LDCU UR29, c[0x0][0x3a0] ;  /* 0x00007400ff1d77ac */ /* 0x000ea20008000800 */
[----:B------:R-:W-:Y:S01]  /*1d30*/  UMOV UR9, 0x1 ;  /* 0x0000000100097882 */ /* 0x000fe20000000000 */
[----:B------:R-:W-:-:S05]  /*1d40*/  UMOV UR18, 0x20 ;  /* 0x0000002000127882 */ /* 0x000fca0000000000 */
.L_x_62:
[----:B------:R-:W-:Y:S01]  /*1d50*/  BAR.SYNC.DEFER_BLOCKING 0x0 ;  /* 0x0000000000007b1d */ /* 0x000fe20000010000 */
[----:B------:R-:W-:Y:S01]  /*1d60*/  ULEA UR28, UR9, UR8, 0x3 ;  /* 0x00000008091c7291 */ /* 0x000fe2000f8e18ff */
[----:B------:R-:W-:Y:S01]  /*1d70*/  @!P3 IMAD.MOV.U32 R2, RZ, RZ, 0x2000 ;  /* 0x00002000ff02b424 */ /* 0x000fe200078e00ff */
[----:B------:R-:W-:Y:S01]  /*1d80*/  ELECT P1, URZ, PT ;  /* 0x0000000000ff782f */ /* 0x000fe20003820000 */
[----:B------:R-:W-:-:S03]  /*1d90*/  ULEA UR16, UR9, UR8, 0xc ;  /* 0x0000000809107291 */ /* 0x000fc6000f8e60ff */
[----:B------:R-:W-:Y:S02]  /*1da0*/  ISETP.LT.U32.AND P1, PT, R36, 0x20, P1 ;  /* 0x000000202400780c */ /* 0x000fe40000f21070 */
[----:B------:R-:W-:Y:S01]  /*1db0*/  ELECT P0, URZ, PT ;  /* 0x0000000000ff782f */ /* 0x000fe20003800000 */
[----:B------:R-:W-:-:S03]  /*1dc0*/  UIADD3 UR12, UPT, UPT, UR16, 0x2000, URZ ;  /* 0x00002000100c7890 */ /* 0x000fc6000fffe0ff */
[----:B------:R-:W-:Y:S01]  /*1dd0*/  ISETP.LT.U32.AND P0, PT, R36, 0x20, P0 ;  /* 0x000000202400780c */ /* 0x000fe20000701070 */
[----:B------:R-:W-:Y:S01]  /*1de0*/  UMOV UR15, UR18 ;  /* 0x00000012000f7c82 */ /* 0x000fe20008000000 */
[----:B------:R-:W-:-:S05]  /*1df0*/  USHF.L.U32 UR5, UR4, 0x1f, URZ ;  /* 0x0000001f04057899 */ /* 0x000fca00080006ff */
[----:B------:R-:W-:Y:S01]  /*1e00*/  VOTEU.ANY UP0, P1 ;  /* 0x0000000000ff7886 */ /* 0x000fe20000800100 */
[----:B------:R3:W-:Y:S01]  /*1e10*/  @!P3 SYNCS.ARRIVE.TRANS64 RZ, [UR28+0x4000], R2 ;  /* 0x00400002ffffb9a7 */ /* 0x0007e2000800001c */
[----:B------:R4:W-:Y:S06]  /*1e20*/  MEMBAR.ALL.CTA ;  /* 0x0000000000007992 */ /* 0x0009ec0000008000 */
[----:B----4-:R-:W4:Y:S01]  /*1e30*/  FENCE.VIEW.ASYNC.S ;  /* 0x00000000000073c6 */ /* 0x010f220000000000 */
[----:B------:R-:W-:Y:S01]  /*1e40*/  @UP0 UIADD3 UR17, UPT, UPT, UR28, 0x4000, URZ ;  /* 0x000040001c110890 */ /* 0x000fe2000fffe0ff */
[----:B----4-:R-:W-:Y:S01]  /*1e50*/  VOTEU.ANY UP0, P1 ;  /* 0x0000000000ff7886 */ /* 0x010fe20000800100 */
[----:B------:R-:W-:Y:S01]  /*1e60*/  VOTEU.ANY UP1, P0 ;  /* 0x0000000000ff7886 */ /* 0x000fe20000020100 */
[----:B---3--:R-:W-:-:S04]  /*1e70*/  IMAD.U32 R2, RZ, RZ, UR5 ;  /* 0x00000005ff027e24 */ /* 0x008fc8000f8e00ff */
[----:B------:R-:W-:Y:S01]  /*1e80*/  @UP1 UIADD3 UR13, UPT, UPT, UR28, 0x4000, URZ ;  /* 0x000040001c0d1890 */ /* 0x000fe2000fffe0ff */
[----:B------:R-:W-:Y:S01]  /*1e90*/  VOTEU.ANY UP1, P0 ;  /* 0x0000000000ff7886 */ /* 0x000fe20000020100 */
[----:B------:R-:W-:Y:S06]  /*1ea0*/  BAR.SYNC.DEFER_BLOCKING 0x0 ;  /* 0x0000000000007b1d */ /* 0x000fec0000010000 */
[----:B------:R3:W-:Y:S01]  /*1eb0*/  @UP0 UTMALDG.2D [UR16], [UR24] ;  /* 0x00000010180005b4 */ /* 0x0007e20008008000 */
[----:B------:R-:W-:Y:S01]  /*1ec0*/  UISETP.NE.U32.AND UP0, UPT, UR22, URZ, UPT ;  /* 0x000000ff1600728c */ /* 0x000fe2000bf05070 */
[----:B------:R-:W-:Y:S06]  /*1ed0*/  BAR.SYNC.DEFER_BLOCKING 0x0 ;  /* 0x0000000000007b1d */ /* 0x000fec0000010000 */
[----:B------:R3:W-:Y:S02]  /*1ee0*/  @UP1 UTMALDG.2D [UR12], [UR26] ;  /* 0x0000000c1a0015b4 */ /* 0x0007e40008008000 */
[----:B------:R-:W-:Y:S06]  /*1ef0*/  BAR.SYNC.DEFER_BLOCKING 0x0 ;  /* 0x0000000000007b1d */ /* 0x000fec0000010000 */
[----:B------:R-:W4:Y:S02]  /*1f00*/  SYNCS.PHASECHK.TRANS64.TRYWAIT P0, [UR28+0x4000], R2 ;  /* 0x00400002ff0075a7 */ /* 0x000f24000800111c */
[----:B---34-:R-:W-:Y:S05]  /*1f10*/  @!P0 BRA `(.L_x_59) ;  /* 0x00000008005c8947 */ /* 0x018fea0003800000 */
.L_x_72:
[----:B------:R-:W-:Y:S05]  /*1f20*/  BRA.U UP0, `(.L_x_60) ;  /* 0x00000001004c7547 */ /* 0x000fea000b800000 */
[----:B------:R-:W-:Y:S02]  /*1f30*/  USHF.R.U32.HI UR10, URZ, 0x4, UR16 ;  /* 0x00000004ff0a7899 */ /* 0x000fe40008011610 */
[----:B------:R-:W-:Y:S02]  /*1f40*/  USHF.R.U32.HI UR12, URZ, 0x4, UR12 ;  /* 0x00000004ff0c7899 */ /* 0x000fe4000801160c */
[----:B------:R-:W-:Y:S02]  /*1f50*/  USGXT.U32 UR10, UR10, 0xe ;  /* 0x0000000e0a0a789a */ /* 0x000fe40008000000 */
[----:B------:R-:W-:Y:S02]  /*1f60*/  USGXT.U32 UR12, UR12, 0xe ;  /* 0x0000000e0c0c789a */ /* 0x000fe40008000000 */
[----:B------:R-:W-:Y:S02]  /*1f70*/  UIADD3 UR16, UP0, UPT, UR10, 0x2, URZ ;  /* 0x000000020a107890 */ /* 0x000fe4000ff1e0ff */
[----:B------:R-:W-:Y:S01]  /*1f80*/  UIADD3 UR30, UP1, UPT, UR12, 0x80, URZ ;  /* 0x000000800c1e7890 */ /* 0x000fe2000ff3e0ff */
[----:B------:R-:W-:Y:S01]  /*1f90*/  UMOV UR5, URZ ;  /* 0x000000ff00057c82 */ /* 0x000fe20008000000 */
[----:B------:R-:W-:Y:S01]  /*1fa0*/  UMOV UR6, URZ ;  /* 0x000000ff00067c82 */ /* 0x000fe20008000000 */
[----:B------:R-:W-:-:S02]  /*1fb0*/  UIADD3.X UR17, UPT, UPT, UR5, -0x7fffbfe0, URZ, UP0, !UPT ;  /* 0x8000402005117890 */ /* 0x000fc400087fe4ff */
[----:B------:R-:W-:Y:S01]  /*1fc0*/  UIADD3.X UR31, UPT, UPT, UR6, 0x40004040, URZ, UP1, !UPT ;  /* 0x40004040061f7890 */ /* 0x000fe20008ffe4ff */
[----:B------:R-:W-:Y:S01]  /*1fd0*/  UMOV UR32, 0x0 ;  /* 0x0000000000207882 */ /* 0x000fe20000000000 */
[----:B------:R-:W-:Y:S01]  /*1fe0*/  UMOV UR33, 0x4110010 ;  /* 0x0411001000217882 */ /* 0x000fe20000000000 */
[----:B------:R-:W-:Y:S01]  /*1ff0*/  UMOV UR11, 0x80004020 ;  /* 0x80004020000b7882 */ /* 0x000fe20000000000 */
[----:B------:R-:W-:Y:S01]  /*2000*/  UMOV UR13, 0x40004040 ;  /* 0x40004040000d7882 */ /* 0x000fe20000000000 */
[----:B------:R-:W-:Y:S01]  /*2010*/  UMOV UR6, 0x0 ;  /* 0x0000000000067882 */ /* 0x000fe20000000000 */
[----:B------:R-:W-:Y:S01]  /*2020*/  UMOV UR7, 0x4110010 ;  /* 0x0411001000077882 */ /* 0x000fe20000000000 */
[----:B------:R3:W-:Y:S02]  /*2030*/  UTCHMMA gdesc[UR10], gdesc[UR12], tmem[UR23], tmem[UR32], idesc[UR33], UPT ;  /* 0x00ff200c0a0075ea */ /* 0x0007e4000b800017 */
[----:B------:R3:W-:Y:S01]  /*2040*/  UTCHMMA gdesc[UR16], gdesc[UR30], tmem[UR23], tmem[UR6], idesc[UR7], UPT ;  /* 0x00ff061e100075ea */ /* 0x0007e2000b800017 */
[----:B------:R-:W-:-:S02]  /*2050*/  NOP ;  /* 0x0000000000007918 */ /* 0x000fc40000000000 */
.L_x_60:
[----:B------:R-:W-:Y:S01]  /*2060*/  ELECT P0, URZ, PT ;  /* 0x0000000000ff782f */ /* 0x000fe20003800000 */
[----:B---3--:R-:W-:-:S03]  /*2070*/  UIADD3 UR6, UPT, UPT, UR28, 0x4010, URZ ;  /* 0x000040101c067890 */ /* 0x008fc6000fffe0ff */
[----:B------:R-:W-:Y:S01]  /*2080*/  ISETP.LT.U32.AND P0, PT, R36, 0x20, P0 ;  /* 0x000000202400780c */ /* 0x000fe20000701070 */
[----:B------:R-:W-:-:S12]  /*2090*/  UMOV UR7, URZ ;  /* 0x000000ff00077c82 */ /* 0x000fd80008000000 */
[----:B------:R-:W-:Y:S01]  /*20a0*/  VOTEU.ANY UP0, P0 ;  /* 0x0000000000ff7886 */ /* 0x000fe20000000100 */
[----:B------:R-:W-:-:S04]  /*20b0*/  VOTEU.ANY UP1, P0 ;  /* 0x0000000000ff7886 */ /* 0x000fc80000020100 */
[----:B------:R-:W-:Y:S02]  /*20c0*/  @UP0 UMOV UR6, UR6 ;  /* 0x0000000600060c82 */ /* 0x000fe40008000000 */
[----:B------:R3:W-:Y:S01]  /*20d0*/  @UP1 UTCBAR [UR6], URZ ;  /* 0x000000ff060013e9 */ /* 0x0007e200080000ff */
[----:B------:R-:W-:Y:S06]  /*20e0*/  BAR.SYNC.DEFER_BLOCKING 0x0 ;  /* 0x0000000000007b1d */ /* 0x000fec0000010000 */
[----:B------:R-:W4:Y:S02]  /*20f0*/  SYNCS.PHASECHK.TRANS64.TRYWAIT P0, [UR28+0x4010], R2 ;  /* 0x00401002ff0075a7 */ /* 0x000f24000800111c */
[----:B---34-:R-:W-:Y:S05]  /*2100*/  @!P0 BRA `(.L_x_61) ;  /* 0x0000000400ec8947 */ /* 0x018fea0003800000 */
.L_x_73:
[----:B------:R-:W-:Y:S02]  /*2110*/  UIADD3 UR9, UPT, UPT, UR9, 0x1, URZ ;  /* 0x0000000109097890 */ /* 0x000fe4000fffe0ff */
[----:B------:R-:W-:Y:S02]  /*2120*/  UIADD3 UR18, UPT, UPT, UR18, 0x20, URZ ;  /* 0x0000002012127890 */ /* 0x000fe4000fffe0ff */
[----:B------:R-:W-:-:S04]  /*2130*/  UISETP.NE.U32.AND UP0, UPT, UR9, 0x2, UPT ;  /* 0x000000020900788c */ /* 0x000fc8000bf05070 */
[----:B------:R-:W-:Y:S02]  /*2140*/  USEL UR5, URZ, 0x1, UP0 ;  /* 0x00000001ff057887 */ /* 0x000fe40008000000 */
[----:B------:R-:W-:Y:S02]  /*2150*/  USEL UR9, UR9, URZ, UP0 ;  /* 0x000000ff09097287 */ /* 0x000fe40008000000 */
[----:B--2---:R-:W-:Y:S02]  /*2160*/  UISETP.GE.AND UP0, UPT, UR18, UR29, UPT ;  /* 0x0000001d1200728c */ /* 0x004fe4000bf06270 */
[----:B------:R-:W-:-:S07]  /*2170*/  ULOP3.LUT UR4, UR4, UR5, URZ, 0x3c, !UPT ;  /* 0x0000000504047292 */ /* 0x000fce000f8e3cff */
[----:B------:R-:W-:Y:S05]  /*2180*/  BRA.U !UP0, `(.L_x_62) ;  /* 0xfffffff908f07547 */ /* 0x000fea000b83ffff */
.L_x_55:
[----:B---3--:R-:W-:Y:S01]  /*2190*/  BAR.SYNC.DEFER_BLOCKING 0x0 ;  /* 0x0000000000007b1d */ /* 0x008fe20000010000 */
[----:B------:R-:W-:-:S05]  /*21a0*/  IMAD.SHL.U32 R2, R0, 0x40, RZ ;  /* 0x0000004000027824 */ /* 0x000fca00078e00ff */
[----:B------:R-:W-:Y:S04]  /*21b0*/  BSSY.RECONVERGENT B4, `(.L_x_63) ;  /* 0x0000004000047945 */ /* 0x000fe80003800200 */
[----:B------:R-:W-:Y:S05]  /*21c0*/  @P3 BRA `(.L_x_64) ;  /* 0x0000000000083947 */ /* 0x000fea0003800000 */
[----:B------:R-:W2:Y:S02]  /*21d0*/  SYNCS.CCTL.IV [UR8+0x4000] ;  /* 0x00400000ff0079b1 */ /* 0x000ea40008000008 */
[----:B--2---:R-:W2:Y:S02]  /*21e0*/  SYNCS.CCTL.IV [UR8+0x4010] ;  /* 0x00401000ff0079b1 */ /* 0x004ea40008000008 */
.L_x_64:
[----:B------:R-:W-:Y:S05]  /*21f0*/  BSYNC.RECONVERGENT B4 ;  /* 0x0000000000047941 */ /* 0x000fea0003800200 */
.L_x_63:
[----:B--2---:R-:W-:Y:S06]  /*2200*/  BAR.SYNC.DEFER_BLOCKING 0x0 ;  /* 0x0000000000007b1d */ /* 0x004fec0000010000 */
[----:B------:R-:W-:Y:S04]  /*2210*/  BSSY.RECONVERGENT B4, `(.L_x_65) ;  /* 0x0000004000047945 */ /* 0x000fe80003800200 */
[----:B------:R-:W-:Y:S05]  /*2220*/  @P3 BRA `(.L_x_66) ;  /* 0x0000000000083947 */ /* 0x000fea0003800000 */
[----:B------:R-:W2:Y:S02]  /*2230*/  SYNCS.CCTL.IV [UR8+0x4008] ;  /* 0x00400800ff0079b1 */ /* 0x000ea40008000008 */
[----:B--2---:R-:W2:Y:S02]  /*2240*/  SYNCS.CCTL.IV [UR8+0x4018] ;  /* 0x00401800ff0079b1 */ /* 0x004ea40008000008 */
.L_x_66:
[----:B------:R-:W-:Y:S05]  /*2250*/  BSYNC.RECONVERGENT B4 ;  /* 0x0000000000047941 */ /* 0x000fea0003800200 */
.L_x_65:
[----:B------:R-:W-:Y:S01]  /*2260*/  USHF.L.U32 UR22, UR22, 0x15, URZ ;  /* 0x0000001516167899 */ /* 0x000fe200080006ff */
[----:B-----5:R-:W-:Y:S01]  /*2270*/  IMAD.SHL.U32 R3, R0, 0x10, RZ ;  /* 0x0000001000037824 */ /* 0x020fe200078e00ff */
[----:B------:R-:W-:Y:S01]  /*2280*/  LOP3.LUT R2, R2, 0x1800, RZ, 0xc0, !PT ;  /* 0x0000180002027812 */ /* 0x000fe200078ec0ff */
[C---:B------:R-:W-:Y:S01]  /*2290*/  IMAD.SHL.U32 R4, R0.reuse, 0x4, RZ ;  /* 0x0000000400047824 */ /* 0x040fe200078e00ff */
[----:B------:R-:W-:Y:S01]  /*22a0*/  ULOP3.LUT UR22, UR22, 0x600000, URZ, 0xc0, !UPT ;  /* 0x0060000016167892 */ /* 0x000fe2000f8ec0ff */
[----:B------:R-:W-:Y:S01]  /*22b0*/  IMAD.SHL.U32 R0, R0, 0x80, RZ ;  /* 0x0000008000007824 */ /* 0x000fe200078e00ff */
[----:B------:R-:W-:Y:S02]  /*22c0*/  LOP3.LUT R3, R2, 0x70, R3, 0xf8, !PT ;  /* 0x0000007002037812 */ /* 0x000fe400078ef803 */
[----:B------:R-:W-:Y:S01]  /*22d0*/  ELECT P0, URZ, PT ;  /* 0x0000000000ff782f */ /* 0x000fe20003800000 */
[----:B------:R-:W-:Y:S01]  /*22e0*/  UIADD3 UR22, UPT, UPT, UR23, UR22, URZ ;  /* 0x0000001617167290 */ /* 0x000fe2000fffe0ff */
[----:B------:R-:W-:Y:S01]  /*22f0*/  LOP3.LUT R3, R3, 0x40, R4, 0x78, !PT ;  /* 0x0000004003037812 */ /* 0x000fe200078e7804 */
[----:B------:R-:W-:Y:S01]  /*2300*/  UMOV UR9, UR14 ;  /* 0x0000000e00097c82 */ /* 0x000fe20008000000 */
[----:B------:R-:W-:Y:S01]  /*2310*/  ISETP.LT.U32.AND P0, PT, R36, 0x20, P0 ;  /* 0x000000202400780c */ /* 0x000fe20000701070 */
[----:B------:R-:W-:Y:S01]  /*2320*/  UMOV UR10, UR19 ;  /* 0x00000013000a7c82 */ /* 0x000fe20008000000 */
[----:B------:R-:W-:-:S04]  /*2330*/  LOP3.LUT R0, R3, 0x780, R0, 0xf8, !PT ;  /* 0x0000078003007812 */ /* 0x000fc800078ef800 */
[----:B------:R-:W-:Y:S01]  /*2340*/  LDTM.16dp32bit_t0_t15.x32 R4, tmem[UR22] ;  /* 0x00000016000479ee */ /* 0x000fe20008a80000 */
[----:B------:R-:W3:Y:S01]  /*2350*/  LDTM.16dp32bit_t16_t31.x32 R4, tmem[UR22+0x20] ;  /* 0x00002016000479ee */ /* 0x000ee20008aa0000 */
[C---:B------:R-:W-:Y:S01]  /*2360*/  LOP3.LUT R2, R0.reuse, 0x10, RZ, 0x3c, !PT ;  /* 0x0000001000027812 */ /* 0x040fe200078e3cff */
[----:B------:R-:W-:Y:S01]  /*2370*/  NOP ;  /* 0x0000000000007918 */ /* 0x000fe20000000000 */
[----:B------:R-:W-:-:S03]  /*2380*/  LOP3.LUT R3, R0, 0x20, RZ, 0x3c, !PT ;  /* 0x0000002000037812 */ /* 0x000fc600078e3cff */
[----:B---3--:R-:W-:Y:S01]  /*2390*/  VOTEU.ANY UP1, P0 ;  /* 0x0000000000ff7886 */ /* 0x008fe20000020100 */
[----:B------:R-:W-:Y:S01]  /*23a0*/  VOTEU.ANY UP0, P0 ;  /* 0x0000000000ff7886 */ /* 0x000fe20000000100 */
[----:B------:R-:W-:Y:S02]  /*23b0*/  F2FP.F16.F32.PACK_AB R4, R5, R4 ;  /* 0x000000040504723e */ /* 0x000fe400000000ff */
[----:B------:R-:W-:Y:S02]  /*23c0*/  F2FP.F16.F32.PACK_AB R5, R7, R6 ;  /* 0x000000060705723e */ /* 0x000fe400000000ff */
[----:B------:R-:W-:Y:S02]  /*23d0*/  F2FP.F16.F32.PACK_AB R12, R13, R12 ;  /* 0x0000000c0d0c723e */ /* 0x000fe400000000ff */
[----:B------:R-:W-:Y:S02]  /*23e0*/  F2FP.F16.F32.PACK_AB R6, R9, R8 ;  /* 0x000000080906723e */ /* 0x000fe400000000ff */
[----:B------:R-:W-:-:S02]  /*23f0*/  F2FP.F16.F32.PACK_AB R7, R11, R10 ;  /* 0x0000000a0b07723e */ /* 0x000fc400000000ff */
[----:B------:R-:W-:Y:S02]  /*2400*/  F2FP.F16.F32.PACK_AB R13, R15, R14 ;  /* 0x0000000e0f0d723e */ /* 0x000fe400000000ff */
[----:B------:R-:W-:Y:S01]  /*2410*/  F2FP.F16.F32.PACK_AB R20, R21, R20 ;  /* 0x000000141514723e */ /* 0x000fe200000000ff */
[----:B--2---:R2:W-:Y:S01]  /*2420*/  STS.128 [R0+UR8], R4 ;  /* 0x0000000400007988 */ /* 0x0045e20008000c08 */
[----:B------:R-:W-:Y:S02]  /*2430*/  F2FP.F16.F32.PACK_AB R14, R17, R16 ;  /* 0x00000010110e723e */ /* 0x000fe400000000ff */
[----:B------:R-:W-:Y:S02]  /*2440*/  F2FP.F16.F32.PACK_AB R15, R19, R18 ;  /* 0x00000012130f723e */ /* 0x000fe400000000ff */
[----:B------:R-:W-:Y:S02]  /*2450*/  F2FP.F16.F32.PACK_AB R21, R23, R22 ;  /* 0x000000161715723e */ /* 0x000fe400000000ff */
[----:B------:R-:W-:Y:S01]  /*2460*/  F2FP.F16.F32.PACK_AB R28, R29, R28 ;  /* 0x0000001c1d1c723e */ /* 0x000fe200000000ff */
[----:B------:R2:W-:Y:S01]  /*2470*/  STS.128 [R2+UR8], R12 ;  /* 0x0000000c02007988 */ /* 0x0005e20008000c08 */
[----:B------:R-:W-:-:S02]  /*2480*/  F2FP.F16.F32.PACK_AB R22, R25, R24 ;  /* 0x000000181916723e */ /* 0x000fc400000000ff */
[----:B------:R-:W-:Y:S02]  /*2490*/  F2FP.F16.F32.PACK_AB R23, R27, R26 ;  /* 0x0000001a1b17723e */ /* 0x000fe400000000ff */
[----:B------:R-:W-:Y:S02]  /*24a0*/  F2FP.F16.F32.PACK_AB R29, R31, R30 ;  /* 0x0000001e1f1d723e */ /* 0x000fe400000000ff */
[----:B------:R-:W-:Y:S01]  /*24b0*/  F2FP.F16.F32.PACK_AB R30, R33, R32 ;  /* 0x00000020211e723e */ /* 0x000fe200000000ff */
[----:B------:R2:W-:Y:S01]  /*24c0*/  STS.128 [R3+UR8], R20 ;  /* 0x0000001403007988 */ /* 0x0005e20008000c08 */
[----:B------:R-:W-:Y:S02]  /*24d0*/  F2FP.F16.F32.PACK_AB R31, R35, R34 ;  /* 0x00000022231f723e */ /* 0x000fe400000000ff */
[----:B------:R-:W-:-:S05]  /*24e0*/  LOP3.LUT R8, R0, 0x30, RZ, 0x3c, !PT ;  /* 0x0000003000087812 */ /* 0x000fca00078e3cff */
[----:B------:R2:W-:Y:S01]  /*24f0*/  STS.128 [R8+UR8], R28 ;  /* 0x0000001c08007988 */ /* 0x0005e20008000c08 */
[----:B------:R3:W-:Y:S06]  /*2500*/  MEMBAR.ALL.CTA ;  /* 0x0000000000007992 */ /* 0x0007ec0000008000 */
[----:B---3--:R-:W3:Y:S02]  /*2510*/  FENCE.VIEW.ASYNC.S ;  /* 0x00000000000073c6 */ /* 0x008ee40000000000 */
[----:B---3--:R-:W-:Y:S06]  /*2520*/  BAR.SYNC.DEFER_BLOCKING 0x0 ;  /* 0x0000000000007b1d */ /* 0x008fec0000010000 */
[----:B------:R2:W-:Y:S01]  /*2530*/  @UP1 UTMASTG.2D [UR8], [UR20] ;  /* 0x00000008140013b5 */ /* 0x0005e20008008000 */
[----:B------:R0:W-:Y:S01]  /*2540*/  UTMACMDFLUSH ;  /* 0x00000000000079b7 */ /* 0x0001e20000000000 */
[----:B------:R-:W-:-:S04]  /*2550*/  DEPBAR.LE SB0, 0x0 ;  /* 0x000080000000791a */ /* 0x000fc80000000000 */
[----:B------:R-:W-:Y:S08]  /*2560*/  BAR.SYNC.DEFER_BLOCKING 0x0 ;  /* 0x0000000000007b1d */ /* 0x000ff00000010000 */
[----:B------:R-:W-:Y:S06]  /*2570*/  BAR.SYNC.DEFER_BLOCKING 0x0 ;  /* 0x0000000000007b1d */ /* 0x000fec0000010000 */
[----:B--2---:R-:W-:Y:S05]  /*2580*/  @P2 BRA `(.L_x_67) ;  /* 0x0000000000a02947 */ /* 0x004fea0003800000 */
[----:B------:R-:W2:Y:S01]  /*2590*/  S2UR UR5, SR_CgaCtaId ;  /* 0x00000000000579c3 */ /* 0x000ea20000008800 */
[----:B------:R-:W-:Y:S01]  /*25a0*/  NOP ;  /* 0x0000000000007918 */ /* 0x000fe20000000000 */
[----:B------:R-:W-:Y:S01]  /*25b0*/  UMOV UR4, 0x50 ;  /* 0x0000005000047882 */ /* 0x000fe20000000000 */
[----:B------:R-:W-:Y:S02]  /*25c0*/  IMAD.U32 R0, RZ, RZ, UR23 ;  /* 0x00000017ff007e24 */ /* 0x000fe4000f8e00ff */
[----:B------:R-:W-:Y:S02]  /*25d0*/  IMAD.MOV.U32 R3, RZ, RZ, 0x3 ;  /* 0x00000003ff037424 */ /* 0x000fe400078e00ff */
[----:B------:R-:W-:Y:S01]  /*25e0*/  IMAD.MOV.U32 R7, RZ, RZ, 0x1 ;  /* 0x00000001ff077424 */ /* 0x000fe200078e00ff */
[----:B------:R-:W-:-:S04]  /*25f0*/  LOP3.LUT R0, R0, 0xffff, RZ, 0xc0, !PT ;  /* 0x0000ffff00007812 */ /* 0x000fc800078ec0ff */
[----:B------:R-:W-:-:S05]  /*2600*/  SHF.R.U32.HI R0, RZ, 0x5, R0 ;  /* 0x00000005ff007819 */ /* 0x000fca0000011600 */
[----:B------:R-:W-:Y:S01]  /*2610*/  VIADD R2, R0, 0x10 ;  /* 0x0000001000027836 */ /* 0x000fe20000000000 */
[----:B------:R-:W-:Y:S01]  /*2620*/  SHF.L.U32 R0, R3, R0, RZ ;  /* 0x0000000003007219 */ /* 0x000fe200000006ff */
[----:B--2---:R-:W-:-:S03]  /*2630*/  ULEA UR6, UR5, UR4, 0x18 ;  /* 0x0000000405067291 */ /* 0x004fc6000f8ec0ff */
[----:B------:R-:W-:-:S04]  /*2640*/  SHF.L.U32 R3, R7, R2, RZ ;  /* 0x0000000207037219 */ /* 0x000fc800000006ff */
[----:B------:R-:W-:Y:S02]  /*2650*/  LOP3.LUT R0, R3, R0, RZ, 0xfc, !PT ;  /* 0x0000000003007212 */ /* 0x000fe400078efcff */
[----:B------:R-:W2:Y:S02]  /*2660*/  LDS R5, [UR6] ;  /* 0x00000006ff057984 */ /* 0x000ea40008000800 */
[C---:B------:R-:W-:Y:S02]  /*2670*/  LOP3.LUT R2, R0.reuse, 0xffff, RZ, 0xc0, !PT ;  /* 0x0000ffff00027812 */ /* 0x040fe400078ec0ff */
[----:B--2---:R-:W-:-:S04]  /*2680*/  LOP3.LUT R3, R0, 0xffff, R5, 0x80, !PT ;  /* 0x0000ffff00037812 */ /* 0x004fc800078e8005 */
[----:B------:R-:W-:-:S13]  /*2690*/  ISETP.NE.AND P0, PT, R3, R2, PT ;  /* 0x000000020300720c */ /* 0x000fda0003f05270 */
[----:B------:R-:W-:Y:S05]  /*26a0*/  @P0 BRA `(.L_x_68) ;  /* 0x0000000000500947 */ /* 0x000fea0003800000 */
[----:B------:R-:W-:Y:S02]  /*26b0*/  SHF.R.U32.HI R5, RZ, 0x10, R5 ;  /* 0x00000010ff057819 */ /* 0x000fe40000011605 */
[----:B------:R-:W-:-:S04]  /*26c0*/  SHF.R.U32.HI R2, RZ, 0x10, R0 ;  /* 0x00000010ff027819 */ /* 0x000fc80000011600 */
[----:B------:R-:W-:-:S04]  /*26d0*/  LOP3.LUT R5, R5, R2, RZ, 0xc0, !PT ;  /* 0x0000000205057212 */ /* 0x000fc800078ec0ff */
[----:B------:R-:W-:-:S13]  /*26e0*/  ISETP.NE.AND P0, PT, R5, R2, PT ;  /* 0x000000020500720c */ /* 0x000fda0003f05270 */
[----:B------:R-:W-:Y:S05]  /*26f0*/  @P0 BRA `(.L_x_69) ;  /* 0x0000000000300947 */ /* 0x000fea0003800000 */
[----:B------:R-:W-:Y:S01]  /*2700*/  R2UR UR4, R0 ;  /* 0x00000000000472ca */ /* 0x000fe200000e0000 */
[----:B------:R-:W-:Y:S01]  /*2710*/  VOTEU.ANY UR5, UPT, PT ;  /* 0x0000000000057886 */ /* 0x000fe200038e0100 */
[----:B------:R-:W2:Y:S01]  /*2720*/  S2R R0, SR_LANEID ;  /* 0x0000000000007919 */ /* 0x000ea20000000000 */
[----:B------:R-:W-:-:S10]  /*2730*/  UFLO.U32 UR5, UR5 ;  /* 0x00000005000572bd */ /* 0x000fd400080e0000 */
[----:B------:R-:W-:-:S06]  /*2740*/  ULOP3.LUT UR4, URZ, UR4, URZ, 0x33, !UPT ;  /* 0x00000004ff047292 */ /* 0x000fcc000f8e33ff */
[----:B------:R-:W-:-:S04]  /*2750*/  IMAD.U32 R2, RZ, RZ, UR4 ;  /* 0x00000004ff027e24 */ /* 0x000fc8000f8e00ff */
[----:B------:R-:W3:Y:S02]  /*2760*/  REDUX UR7, R2 ;  /* 0x00000000020773c4 */ /* 0x000ee40000000000 */
[----:B------:R4:W-:Y:S01]  /*2770*/  UTCATOMSWS.AND URZ, UR4 ;  /* 0x0000000400ff79e3 */ /* 0x0009e20008000000 */
[----:B--2---:R-:W-:Y:S01]  /*2780*/  ISETP.EQ.U32.AND P0, PT, R0, UR5, PT ;  /* 0x0000000500007c0c */ /* 0x004fe2000bf02070 */
[----:B---3--:R-:W-:-:S12]  /*2790*/  IMAD.U32 R0, RZ, RZ, UR7 ;  /* 0x00000007ff007e24 */ /* 0x008fd8000f8e00ff */
[----:B------:R4:W-:Y:S01]  /*27a0*/  @P0 ATOMS.AND RZ, [UR6], R0 ;  /* 0x00000000ffff098c */ /* 0x0009e2000a800006 */
[----:B------:R-:W-:Y:S05]  /*27b0*/  BRA `(.L_x_67) ;  /* 0x0000000000147947 */ /* 0x000fea0003800000 */
.L_x_69:
[----:B------:R-:W-:-:S07]  /*27c0*/  MOV R2, 0x27e0 ;  /* 0x000027e000027802 */ /* 0x000fce0000000f00 */
[----:B-1----:R-:W-:Y:S05]  /*27d0*/  CALL.REL.NOINC `($__internal_0_$__cuda_sm10x_tcgen05_guardrail_trap_col_being_dealloced_not_returned_by_alloc) ;  /* 0x0000000000447944 */ /* 0x002fea0003c00000 */
[----:B------:R-:W-:Y:S05]  /*27e0*/  BRA `(.L_x_67) ;  /* 0x0000000000087947 */ /* 0x000fea0003800000 */
.L_x_68:
[----:B------:R-:W-:-:S07]  /*27f0*/  MOV R2, 0x2810 ;  /* 0x0000281000027802 */ /* 0x000fce0000000f00 */
[----:B-1----:R-:W-:Y:S05]  /*2800*/  CALL.REL.NOINC `($__internal_2_$__cuda_sm10x_tcgen05_guardrail_trap_unallocated_columns_being_dealloced) ;  /* 0x0000000000507944 */ /* 0x002fea0003c00000 */
.L_x_67:
[----:B------:R-:W-:Y:S01]  /*2810*/  NOP ;  /* 0x0000000000007918 */ /* 0x000fe20000000000 */
[----:B----4-:R-:W-:Y:S05]  /*2820*/  EXIT ;  /* 0x000000000000794d */ /* 0x010fea0003800000 */
.L_x_56:
[----:B------:R-:W2:Y:S02]  /*2830*/  SYNCS.PHASECHK.TRANS64.TRYWAIT P0, [UR8+0x4000], RZ ;  /* 0x004000ffff0075a7 */ /* 0x000ea40008001108 */
[----:B--2---:R-:W-:Y:S05]  /*2840*/  @!P0 BRA `(.L_x_56) ;  /* 0xfffffffc00f88947 */ /* 0x004fea000383ffff */
[----:B------:R-:W-:Y:S05]  /*2850*/  BRA `(.L_x_70) ;  /* 0xfffffff000a07947 */ /* 0x000fea000383ffff */
.L_x_58:
[----:B------:R-:W2:Y:S02]  /*2860*/  SYNCS.PHASECHK.TRANS64.TRYWAIT P1, [UR8+0x4010], RZ ;  /* 0x004010ffff0075a7 */ /* 0x000ea40008021108 */
[----:B--2---:R-:W-:Y:S05]  /*2870*/  @!P1 BRA `(.L_x_58) ;  /* 0xfffffffc00f89947 */ /* 0x004fea000383ffff */
[----:B------:R-:W-:Y:S05]  /*2880*/  BRA `(.L_x_71) ;  /* 0xfffffff4001c7947 */ /* 0x000fea000383ffff */
.L_x_59:
[----:B------:R-:W3:Y:S02]  /*2890*/  SYNCS.PHASECHK.TRANS64.TRYWAIT P0, [UR28+0x4000], R2 ;  /* 0x00400002ff0075a7 */ /* 0x000ee4000800111c */
[----:B---3--:R-:W-:Y:S05]  /*28a0*/  @!P0 BRA `(.L_x_59) ;  /* 0xfffffffc00f88947 */ /* 0x008fea000383ffff */
[----:B------:R-:W-:Y:S05]  /*28b0*/  BRA `(.L_x_72) ;  /* 0xfffffff400987947 */ /* 0x000fea000383ffff */
.L_x_61:
[----:B------:R-:W3:Y:S02]  /*28c0*/  SYNCS.PHASECHK.TRANS64.TRYWAIT P0, [UR28+0x4010], R2 ;  /* 0x00401002ff0075a7 */ /* 0x000ee4000800111c */
[----:B---3--:R-:W-:Y:S05]  /*28d0*/  @!P0 BRA `(.L_x_61) ;  /* 0xfffffffc00f88947 */ /* 0x008fea000383ffff */
[----:B------:R-:W-:Y:S05]  /*28e0*/  BRA `(.L_x_73) ;  /* 0xfffffff800087947 */ /* 0x000fea000383ffff */
        .weak           $__internal_0_$__cuda_sm10x_tcgen05_guardrail_trap_col_being_dealloced_not_returned_by_alloc
        .type           $__internal_0_$__cuda_sm10x_tcgen05_guardrail_trap_col_being_dealloced_not_returned_by_alloc,@function
        .size           $__internal_0_$__cuda_sm10x_tcgen05_guardrail_trap_col_being_dealloced_not_returned_by_alloc,($__internal_1_$__cuda_sm10x_tcgen05_guardrail_trap_phase_invalid_during_alloc - $__internal_0_$__cuda_sm10x_tcgen05_guardrail_trap_col_being_dealloced_not_returned_by_alloc)
$__internal_0_$__cuda_sm10x_tcgen05_guardrail_trap_col_being_dealloced_not_returned_by_alloc:
[----:B------:R-:W-:Y:S05]  /*28f0*/  BPT.TRAP 0x1 ;  /* 0x000000040000795c */ /* 0x000fea0000300000 */
[----:B------:R-:W-:-:S04]  /*2900*/  IMAD.MOV.U32 R3, RZ, RZ, 0x0 ;  /* 0x00000000ff037424 */ /* 0x000fc800078e00ff */
[----:B------:R-:W-:Y:S05]  /*2910*/  RET.REL.NODEC R2 `(gluon_tcgen05) ;  /* 0xffffffd402b87950 */ /* 0x000fea0003c3ffff */
        .weak           $__internal_1_$__cuda_sm10x_tcgen05_guardrail_trap_phase_invalid_during_alloc
        .type           $__internal_1_$__cuda_sm10x_tcgen05_guardrail_trap_phase_invalid_during_alloc,@function
        .size           $__internal_1_$__cuda_sm10x_tcgen05_guardrail_trap_phase_invalid_during_alloc,($__internal_2_$__cuda_sm10x_tcgen05_guardrail_trap_unallocated_columns_being_dealloced - $__internal_1_$__cuda_sm10x_tcgen05_guardrail_trap_phase_invalid_during_alloc)
$__internal_1_$__cuda_sm10x_tcgen05_guardrail_trap_phase_invalid_during_alloc:
[----:B------:R-:W-:Y:S05]  /*2920*/  BPT.TRAP 0x1 ;  /* 0x000000040000795c */ /* 0x000fea0000300000 */
[----:B------:R-:W-:-:S04]  /*2930*/  IMAD.MOV.U32 R3, RZ, RZ, 0x0 ;  /* 0x00000000ff037424 */ /* 0x000fc800078e00ff */
[----:B------:R-:W-:Y:S05]  /*2940*/  RET.REL.NODEC R2 `(gluon_tcgen05) ;  /* 0xffffffd402ac7950 */ /* 0x000fea0003c3ffff */
        .weak           $__internal_2_$__cuda_sm10x_tcgen05_guardrail_trap_unallocated_columns_being_dealloced
        .type           $__internal_2_$__cuda_sm10x_tcgen05_guardrail_trap_unallocated_columns_being_dealloced,@function
        .size           $__internal_2_$__cuda_sm10x_tcgen05_guardrail_trap_unallocated_columns_being_dealloced,(.L_x_77 - $__internal_2_$__cuda_sm10x_tcgen05_guardrail_trap_unallocated_columns_being_dealloced)
$__internal_2_$__cuda_sm10x_tcgen05_guardrail_trap_unallocated_columns_being_dealloced:
[----:B------:R-:W-:Y:S05]  /*2950*/  BPT.TRAP 0x1 ;  /* 0x000000040000795c */ /* 0x000fea0000300000 */
[----:B------:R-:W-:-:S04]  /*2960*/  IMAD.MOV.U32 R3, RZ, RZ, 0x0 ;  /* 0x00000000ff037424 */ /* 0x000fc800078e00ff */
[----:B------:R-:W-:Y:S05]  /*2970*/  RET.REL.NODEC R2 `(gluon_tcgen05) ;  /* 0xffffffd402a07950 */ /* 0x000fea0003c3ffff */
.L_x_74:
[----:B------:R-:W-:-:S00]  /*2980*/  BRA `(.L_x_74) ;  /* 0xfffffffc00fc7947 */ /* 0x000fc0000383ffff */
[----:B------:R-:W-:-:S00]  /*2990*/  NOP ;  /* 0x0000000000007918 */ /* 0x000fc00000000000 */
        /* <DEDUP_REMOVED lines=14> */
.L_x_77:


//--------------------- .nv.shared.gluon_tcgen05  --------------------------
	.section	.nv.shared.gluon_tcgen05,"aw",@nobits
	.sectionflags	@""
	.align	16
	.zero		1024


//--------------------- .nv.shared.reserved.0     --------------------------
	.section	.nv.shared.reserved.0,"aw",@nobits
	.align	8
	.weak		__nv_reservedSMEM_offset_0_alias
	.size		__nv_reservedSMEM_offset_0_alias, 0, 64
	.other		__nv_reservedSMEM_offset_0_alias,@"STO_CUDA_RESERVED_SHARED STV_DEFAULT"
__nv_reservedSMEM_offset_0_alias:
	.zero		0
.nv.shared.reserved.0:
	.zero		64
	.weak		__nv_reservedSMEM_allocation_phase
	.type		__nv_reservedSMEM_allocation_phase,@object
	.size		__nv_reservedSMEM_allocation_phase,(.L_0 - __nv_reservedSMEM_allocation_phase)
__nv_reservedSMEM_allocation_phase:
	.zero		1
.L_0:
	.zero		7
	.weak		__nv_reservedSMEM_devtool_atexit_pc
	.type		__nv_reservedSMEM_devtool_atexit_pc,@object
	.size		__nv_reservedSMEM_devtool_atexit_pc,(__nv_reservedSMEM_allocation_mask - __nv_reservedSMEM_devtool_atexit_pc)
__nv_reservedSMEM_devtool_atexit_pc:
	.zero		8
	.weak		__nv_reservedSMEM_allocation_mask
	.type		__nv_reservedSMEM_allocation_mask,@object
	.size		__nv_reservedSMEM_allocation_mask,(.L_2 - __nv_reservedSMEM_allocation_mask)
__nv_reservedSMEM_allocation_mask:
	.zero		4
.L_2:


//--------------------- .nv.constant0.gluon_tcgen05 --------------------------
	.section	.nv.constant0.gluon_tcgen05,"a",@progbits
	.sectionflags	@""
	.align	4
.nv.constant0.gluon_tcgen05:
	.zero		976


//--------------------- SYMBOLS --------------------------

	.type		.nv.reservedSmem.offset0,@object
	.size		.nv.reservedSmem.offset0,0x4
	.type		.nv.reservedSmem.cap,@object
	.size		.nv.reservedSmem.cap,0x4
